//
// Generated by NVIDIA NVVM Compiler
//
// Compiler Build ID: CL-36424714
// Cuda compilation tools, release 13.0, V13.0.88
// Based on NVVM 20.0.0
//

.version 9.0
.target sm_100
.address_size 64

	// .globl	_Z13asset_computeiiiPfS_ffS_S_S_
.global .align 4 .b8 precalc_xorwow_matrix[102400];
.global .align 4 .b8 precalc_xorwow_offset_matrix[102400];
.global .align 4 .b8 mrg32k3aM1[2304];
.global .align 4 .b8 mrg32k3aM2[2304];
.global .align 4 .b8 mrg32k3aM1SubSeq[2016];
.global .align 4 .b8 mrg32k3aM2SubSeq[2016];
.global .align 4 .b8 mrg32k3aM1Seq[2304];
.global .align 4 .b8 mrg32k3aM2Seq[2304];
.const .align 8 .b8 __cr_lgamma_table[72];

.visible .entry _Z13asset_computeiiiPfS_ffS_S_S_(
	.param .u32 _Z13asset_computeiiiPfS_ffS_S_S__param_0,
	.param .u32 _Z13asset_computeiiiPfS_ffS_S_S__param_1,
	.param .u32 _Z13asset_computeiiiPfS_ffS_S_S__param_2,
	.param .u64 .ptr .align 1 _Z13asset_computeiiiPfS_ffS_S_S__param_3,
	.param .u64 .ptr .align 1 _Z13asset_computeiiiPfS_ffS_S_S__param_4,
	.param .f32 _Z13asset_computeiiiPfS_ffS_S_S__param_5,
	.param .f32 _Z13asset_computeiiiPfS_ffS_S_S__param_6,
	.param .u64 .ptr .align 1 _Z13asset_computeiiiPfS_ffS_S_S__param_7,
	.param .u64 .ptr .align 1 _Z13asset_computeiiiPfS_ffS_S_S__param_8,
	.param .u64 .ptr .align 1 _Z13asset_computeiiiPfS_ffS_S_S__param_9
)
{
	.reg .pred 	%p<25>;
	.reg .b16 	%rs<11>;
	.reg .b32 	%r<117>;
	.reg .b32 	%f<88>;
	.reg .b64 	%rd<112>;
	.reg .b64 	%fd<81>;

	ld.param.u32 	%r43, [_Z13asset_computeiiiPfS_ffS_S_S__param_0];
	ld.param.u32 	%r44, [_Z13asset_computeiiiPfS_ffS_S_S__param_1];
	ld.param.u32 	%r45, [_Z13asset_computeiiiPfS_ffS_S_S__param_2];
	ld.param.u64 	%rd8, [_Z13asset_computeiiiPfS_ffS_S_S__param_3];
	ld.param.f32 	%f4, [_Z13asset_computeiiiPfS_ffS_S_S__param_5];
	ld.param.f32 	%f5, [_Z13asset_computeiiiPfS_ffS_S_S__param_6];
	ld.param.u64 	%rd9, [_Z13asset_computeiiiPfS_ffS_S_S__param_7];
	ld.param.u64 	%rd10, [_Z13asset_computeiiiPfS_ffS_S_S__param_8];
	ld.param.u64 	%rd11, [_Z13asset_computeiiiPfS_ffS_S_S__param_9];
	cvta.to.global.u64 	%rd1, %rd11;
	cvta.to.global.u64 	%rd2, %rd9;
	cvta.to.global.u64 	%rd3, %rd10;
	cvta.to.global.u64 	%rd4, %rd8;
	mov.u32 	%r46, %ctaid.x;
	mov.u32 	%r47, %ntid.x;
	mov.u32 	%r48, %tid.x;
	mad.lo.s32 	%r1, %r46, %r47, %r48;
	setp.ge.u32 	%p1, %r1, %r45;
	setp.lt.s32 	%p2, %r44, 1;
	or.pred  	%p3, %p1, %p2;
	@%p3 bra 	$L__BB0_32;
	add.s32 	%r2, %r43, 1;
	mul.lo.s32 	%r3, %r44, %r1;
	setp.lt.s32 	%p4, %r43, 1;
	@%p4 bra 	$L__BB0_20;
	sqrt.rn.f32 	%f1, %f5;
	mul.lo.s32 	%r4, %r1, %r43;
	mov.b32 	%r103, 0;
	mov.b16 	%rs9, 0;
	mov.u16 	%rs10, %rs9;
$L__BB0_3:
	add.s32 	%r6, %r103, 1;
	add.s16 	%rs10, %rs10, 1;
	add.s32 	%r62, %r103, %r3;
	mul.lo.s32 	%r63, %r62, %r2;
	mul.wide.u32 	%rd56, %r103, 4;
	add.s64 	%rd57, %rd4, %rd56;
	ld.global.f32 	%f35, [%rd57];
	mul.wide.s32 	%rd58, %r63, 4;
	add.s64 	%rd5, %rd3, %rd58;
	st.global.f32 	[%rd5], %f35;
	mad.lo.s32 	%r64, %r103, %r103, %r103;
	shr.u32 	%r7, %r64, 1;
	and.b32  	%r8, %r6, -8;
	mov.b32 	%r104, 0;
	cvt.u64.u32 	%rd96, %r7;
$L__BB0_4:
	setp.lt.u32 	%p13, %r103, 7;
	add.s32 	%r66, %r104, %r4;
	mul.lo.s32 	%r10, %r66, %r44;
	mov.f64 	%fd79, 0d0000000000000000;
	mov.b32 	%r109, 0;
	@%p13 bra 	$L__BB0_7;
	and.b32  	%r67, %r6, -8;
	neg.s32 	%r107, %r67;
	add.s32 	%r106, %r10, 3;
	mov.f64 	%fd79, 0d0000000000000000;
	mov.u32 	%r105, %r7;
$L__BB0_6:
	.pragma "nounroll";
	mul.wide.u32 	%rd59, %r105, 4;
	add.s64 	%rd60, %rd2, %rd59;
	ld.global.f32 	%f36, [%rd60];
	add.s32 	%r68, %r106, -3;
	mul.wide.u32 	%rd61, %r68, 4;
	add.s64 	%rd62, %rd1, %rd61;
	ld.global.f32 	%f37, [%rd62];
	mul.f32 	%f38, %f36, %f37;
	cvt.f64.f32 	%fd21, %f38;
	add.f64 	%fd22, %fd79, %fd21;
	ld.global.f32 	%f39, [%rd60+4];
	add.s32 	%r69, %r106, -2;
	mul.wide.u32 	%rd63, %r69, 4;
	add.s64 	%rd64, %rd1, %rd63;
	ld.global.f32 	%f40, [%rd64];
	mul.f32 	%f41, %f39, %f40;
	cvt.f64.f32 	%fd23, %f41;
	add.f64 	%fd24, %fd22, %fd23;
	ld.global.f32 	%f42, [%rd60+8];
	add.s32 	%r70, %r106, -1;
	mul.wide.u32 	%rd65, %r70, 4;
	add.s64 	%rd66, %rd1, %rd65;
	ld.global.f32 	%f43, [%rd66];
	mul.f32 	%f44, %f42, %f43;
	cvt.f64.f32 	%fd25, %f44;
	add.f64 	%fd26, %fd24, %fd25;
	ld.global.f32 	%f45, [%rd60+12];
	add.s32 	%r71, %r106, 4;
	mul.wide.u32 	%rd67, %r106, 4;
	add.s64 	%rd68, %rd1, %rd67;
	ld.global.f32 	%f46, [%rd68];
	mul.f32 	%f47, %f45, %f46;
	cvt.f64.f32 	%fd27, %f47;
	add.f64 	%fd28, %fd26, %fd27;
	ld.global.f32 	%f48, [%rd60+16];
	add.s32 	%r72, %r106, 1;
	mul.wide.u32 	%rd69, %r72, 4;
	add.s64 	%rd70, %rd1, %rd69;
	ld.global.f32 	%f49, [%rd70];
	mul.f32 	%f50, %f48, %f49;
	cvt.f64.f32 	%fd29, %f50;
	add.f64 	%fd30, %fd28, %fd29;
	ld.global.f32 	%f51, [%rd60+20];
	add.s32 	%r73, %r106, 2;
	mul.wide.u32 	%rd71, %r73, 4;
	add.s64 	%rd72, %rd1, %rd71;
	ld.global.f32 	%f52, [%rd72];
	mul.f32 	%f53, %f51, %f52;
	cvt.f64.f32 	%fd31, %f53;
	add.f64 	%fd32, %fd30, %fd31;
	ld.global.f32 	%f54, [%rd60+24];
	add.s32 	%r74, %r106, 3;
	mul.wide.u32 	%rd73, %r74, 4;
	add.s64 	%rd74, %rd1, %rd73;
	ld.global.f32 	%f55, [%rd74];
	mul.f32 	%f56, %f54, %f55;
	cvt.f64.f32 	%fd33, %f56;
	add.f64 	%fd34, %fd32, %fd33;
	ld.global.f32 	%f57, [%rd60+28];
	mul.wide.u32 	%rd75, %r71, 4;
	add.s64 	%rd76, %rd1, %rd75;
	ld.global.f32 	%f58, [%rd76];
	mul.f32 	%f59, %f57, %f58;
	cvt.f64.f32 	%fd35, %f59;
	add.f64 	%fd79, %fd34, %fd35;
	add.s32 	%r107, %r107, 8;
	add.s32 	%r106, %r106, 8;
	add.s32 	%r105, %r105, 8;
	setp.ne.s32 	%p14, %r107, 0;
	mov.u32 	%r109, %r8;
	@%p14 bra 	$L__BB0_6;
$L__BB0_7:
	and.b32  	%r75, %r6, 7;
	setp.eq.s32 	%p15, %r75, 0;
	@%p15 bra 	$L__BB0_15;
	cvt.u32.u16 	%r76, %rs10;
	and.b32  	%r77, %r76, 7;
	add.s32 	%r78, %r77, -1;
	setp.lt.u32 	%p16, %r78, 3;
	@%p16 bra 	$L__BB0_10;
	add.s32 	%r79, %r109, %r7;
	mul.wide.u32 	%rd77, %r79, 4;
	add.s64 	%rd78, %rd2, %rd77;
	ld.global.f32 	%f60, [%rd78];
	add.s32 	%r80, %r109, %r10;
	mul.wide.u32 	%rd79, %r80, 4;
	add.s64 	%rd80, %rd1, %rd79;
	ld.global.f32 	%f61, [%rd80];
	mul.f32 	%f62, %f60, %f61;
	cvt.f64.f32 	%fd37, %f62;
	add.f64 	%fd38, %fd79, %fd37;
	cvt.u64.u32 	%rd82, %r109;
	add.s64 	%rd83, %rd82, %rd96;
	shl.b64 	%rd84, %rd83, 2;
	add.s64 	%rd85, %rd2, %rd84;
	ld.global.f32 	%f63, [%rd85+4];
	add.s32 	%r81, %r80, 1;
	mul.wide.u32 	%rd86, %r81, 4;
	add.s64 	%rd87, %rd1, %rd86;
	ld.global.f32 	%f64, [%rd87];
	mul.f32 	%f65, %f63, %f64;
	cvt.f64.f32 	%fd39, %f65;
	add.f64 	%fd40, %fd38, %fd39;
	ld.global.f32 	%f66, [%rd85+8];
	add.s32 	%r82, %r80, 2;
	mul.wide.u32 	%rd88, %r82, 4;
	add.s64 	%rd89, %rd1, %rd88;
	ld.global.f32 	%f67, [%rd89];
	mul.f32 	%f68, %f66, %f67;
	cvt.f64.f32 	%fd41, %f68;
	add.f64 	%fd42, %fd40, %fd41;
	ld.global.f32 	%f69, [%rd85+12];
	add.s32 	%r83, %r80, 3;
	mul.wide.u32 	%rd90, %r83, 4;
	add.s64 	%rd91, %rd1, %rd90;
	ld.global.f32 	%f70, [%rd91];
	mul.f32 	%f71, %f69, %f70;
	cvt.f64.f32 	%fd43, %f71;
	add.f64 	%fd79, %fd42, %fd43;
	add.s32 	%r109, %r109, 4;
$L__BB0_10:
	cvt.u32.u16 	%r84, %rs10;
	and.b32  	%r85, %r84, 3;
	setp.eq.s32 	%p17, %r85, 0;
	@%p17 bra 	$L__BB0_15;
	and.b16  	%rs7, %rs9, 3;
	setp.eq.s16 	%p18, %rs7, 0;
	@%p18 bra 	$L__BB0_13;
	add.s32 	%r86, %r109, %r7;
	mul.wide.u32 	%rd92, %r86, 4;
	add.s64 	%rd93, %rd2, %rd92;
	ld.global.f32 	%f72, [%rd93];
	add.s32 	%r87, %r109, %r10;
	mul.wide.u32 	%rd94, %r87, 4;
	add.s64 	%rd95, %rd1, %rd94;
	ld.global.f32 	%f73, [%rd95];
	mul.f32 	%f74, %f72, %f73;
	cvt.f64.f32 	%fd45, %f74;
	add.f64 	%fd46, %fd79, %fd45;
	cvt.u64.u32 	%rd97, %r109;
	add.s64 	%rd98, %rd97, %rd96;
	shl.b64 	%rd99, %rd98, 2;
	add.s64 	%rd100, %rd2, %rd99;
	ld.global.f32 	%f75, [%rd100+4];
	add.s32 	%r88, %r87, 1;
	mul.wide.u32 	%rd101, %r88, 4;
	add.s64 	%rd102, %rd1, %rd101;
	ld.global.f32 	%f76, [%rd102];
	mul.f32 	%f77, %f75, %f76;
	cvt.f64.f32 	%fd47, %f77;
	add.f64 	%fd79, %fd46, %fd47;
	add.s32 	%r109, %r109, 2;
$L__BB0_13:
	and.b16  	%rs8, %rs9, 1;
	setp.eq.b16 	%p19, %rs8, 1;
	@%p19 bra 	$L__BB0_15;
	add.s32 	%r89, %r109, %r7;
	mul.wide.u32 	%rd103, %r89, 4;
	add.s64 	%rd104, %rd2, %rd103;
	ld.global.f32 	%f78, [%rd104];
	add.s32 	%r90, %r109, %r10;
	mul.wide.u32 	%rd105, %r90, 4;
	add.s64 	%rd106, %rd1, %rd105;
	ld.global.f32 	%f79, [%rd106];
	mul.f32 	%f80, %f78, %f79;
	cvt.f64.f32 	%fd48, %f80;
	add.f64 	%fd79, %fd79, %fd48;
$L__BB0_15:
	ld.param.u64 	%rd111, [_Z13asset_computeiiiPfS_ffS_S_S__param_4];
	mul.wide.u32 	%rd107, %r104, 4;
	add.s64 	%rd6, %rd5, %rd107;
	ld.global.f32 	%f2, [%rd6];
	cvta.to.global.u64 	%rd108, %rd111;
	add.s64 	%rd110, %rd108, %rd56;
	ld.global.f32 	%f81, [%rd110];
	mul.f32 	%f82, %f81, %f81;
	fma.rn.f32 	%f83, %f82, 0fBF000000, %f4;
	mul.f32 	%f84, %f5, %f83;
	cvt.f64.f32 	%fd49, %f84;
	mul.f32 	%f85, %f81, %f1;
	cvt.f64.f32 	%fd50, %f85;
	fma.rn.f64 	%fd13, %fd79, %fd50, %fd49;
	fma.rn.f64 	%fd51, %fd13, 0d3FF71547652B82FE, 0d4338000000000000;
	{
	.reg .b32 %temp; 
	mov.b64 	{%r24, %temp}, %fd51;
	}
	mov.f64 	%fd52, 0dC338000000000000;
	add.rn.f64 	%fd53, %fd51, %fd52;
	fma.rn.f64 	%fd54, %fd53, 0dBFE62E42FEFA39EF, %fd13;
	fma.rn.f64 	%fd55, %fd53, 0dBC7ABC9E3B39803F, %fd54;
	fma.rn.f64 	%fd56, %fd55, 0d3E5ADE1569CE2BDF, 0d3E928AF3FCA213EA;
	fma.rn.f64 	%fd57, %fd56, %fd55, 0d3EC71DEE62401315;
	fma.rn.f64 	%fd58, %fd57, %fd55, 0d3EFA01997C89EB71;
	fma.rn.f64 	%fd59, %fd58, %fd55, 0d3F2A01A014761F65;
	fma.rn.f64 	%fd60, %fd59, %fd55, 0d3F56C16C1852B7AF;
	fma.rn.f64 	%fd61, %fd60, %fd55, 0d3F81111111122322;
	fma.rn.f64 	%fd62, %fd61, %fd55, 0d3FA55555555502A1;
	fma.rn.f64 	%fd63, %fd62, %fd55, 0d3FC5555555555511;
	fma.rn.f64 	%fd64, %fd63, %fd55, 0d3FE000000000000B;
	fma.rn.f64 	%fd65, %fd64, %fd55, 0d3FF0000000000000;
	fma.rn.f64 	%fd66, %fd65, %fd55, 0d3FF0000000000000;
	{
	.reg .b32 %temp; 
	mov.b64 	{%r25, %temp}, %fd66;
	}
	{
	.reg .b32 %temp; 
	mov.b64 	{%temp, %r26}, %fd66;
	}
	shl.b32 	%r91, %r24, 20;
	add.s32 	%r92, %r91, %r26;
	mov.b64 	%fd80, {%r25, %r92};
	{
	.reg .b32 %temp; 
	mov.b64 	{%temp, %r93}, %fd13;
	}
	mov.b32 	%f86, %r93;
	abs.f32 	%f3, %f86;
	setp.lt.f32 	%p20, %f3, 0f4086232B;
	@%p20 bra 	$L__BB0_18;
	setp.lt.f64 	%p21, %fd13, 0d0000000000000000;
	add.f64 	%fd67, %fd13, 0d7FF0000000000000;
	selp.f64 	%fd80, 0d0000000000000000, %fd67, %p21;
	setp.geu.f32 	%p22, %f3, 0f40874800;
	@%p22 bra 	$L__BB0_18;
	shr.u32 	%r94, %r24, 31;
	add.s32 	%r95, %r24, %r94;
	shr.s32 	%r96, %r95, 1;
	shl.b32 	%r97, %r96, 20;
	add.s32 	%r98, %r26, %r97;
	mov.b64 	%fd68, {%r25, %r98};
	sub.s32 	%r99, %r24, %r96;
	shl.b32 	%r100, %r99, 20;
	add.s32 	%r101, %r100, 1072693248;
	mov.b32 	%r102, 0;
	mov.b64 	%fd69, {%r102, %r101};
	mul.f64 	%fd80, %fd69, %fd68;
$L__BB0_18:
	cvt.f64.f32 	%fd70, %f2;
	mul.f64 	%fd71, %fd80, %fd70;
	cvt.rn.f32.f64 	%f87, %fd71;
	st.global.f32 	[%rd6+4], %f87;
	add.s32 	%r104, %r104, 1;
	setp.ne.s32 	%p23, %r104, %r43;
	@%p23 bra 	$L__BB0_4;
	setp.eq.s32 	%p24, %r6, %r44;
	add.s16 	%rs9, %rs9, 1;
	mov.u32 	%r103, %r6;
	@%p24 bra 	$L__BB0_32;
	bra.uni 	$L__BB0_3;
$L__BB0_20:
	and.b32  	%r28, %r44, 15;
	setp.lt.u32 	%p5, %r44, 16;
	mov.b32 	%r113, 0;
	@%p5 bra 	$L__BB0_23;
	and.b32  	%r113, %r44, 2147483632;
	mov.b32 	%r111, 0;
	mul.wide.s32 	%rd16, %r2, 4;
$L__BB0_22:
	.pragma "nounroll";
	add.s32 	%r51, %r111, %r3;
	mul.lo.s32 	%r52, %r51, %r2;
	mul.wide.u32 	%rd12, %r111, 4;
	add.s64 	%rd13, %rd4, %rd12;
	ld.global.f32 	%f6, [%rd13];
	mul.wide.s32 	%rd14, %r52, 4;
	add.s64 	%rd15, %rd3, %rd14;
	st.global.f32 	[%rd15], %f6;
	ld.global.f32 	%f7, [%rd13+4];
	add.s64 	%rd17, %rd15, %rd16;
	st.global.f32 	[%rd17], %f7;
	ld.global.f32 	%f8, [%rd13+8];
	add.s64 	%rd18, %rd17, %rd16;
	st.global.f32 	[%rd18], %f8;
	ld.global.f32 	%f9, [%rd13+12];
	add.s64 	%rd19, %rd18, %rd16;
	st.global.f32 	[%rd19], %f9;
	ld.global.f32 	%f10, [%rd13+16];
	add.s64 	%rd20, %rd19, %rd16;
	st.global.f32 	[%rd20], %f10;
	ld.global.f32 	%f11, [%rd13+20];
	add.s64 	%rd21, %rd20, %rd16;
	st.global.f32 	[%rd21], %f11;
	ld.global.f32 	%f12, [%rd13+24];
	add.s64 	%rd22, %rd21, %rd16;
	st.global.f32 	[%rd22], %f12;
	ld.global.f32 	%f13, [%rd13+28];
	add.s64 	%rd23, %rd22, %rd16;
	st.global.f32 	[%rd23], %f13;
	ld.global.f32 	%f14, [%rd13+32];
	add.s64 	%rd24, %rd23, %rd16;
	st.global.f32 	[%rd24], %f14;
	ld.global.f32 	%f15, [%rd13+36];
	add.s64 	%rd25, %rd24, %rd16;
	st.global.f32 	[%rd25], %f15;
	ld.global.f32 	%f16, [%rd13+40];
	add.s64 	%rd26, %rd25, %rd16;
	st.global.f32 	[%rd26], %f16;
	ld.global.f32 	%f17, [%rd13+44];
	add.s64 	%rd27, %rd26, %rd16;
	st.global.f32 	[%rd27], %f17;
	ld.global.f32 	%f18, [%rd13+48];
	add.s64 	%rd28, %rd27, %rd16;
	st.global.f32 	[%rd28], %f18;
	ld.global.f32 	%f19, [%rd13+52];
	add.s64 	%rd29, %rd28, %rd16;
	st.global.f32 	[%rd29], %f19;
	ld.global.f32 	%f20, [%rd13+56];
	add.s64 	%rd30, %rd29, %rd16;
	st.global.f32 	[%rd30], %f20;
	ld.global.f32 	%f21, [%rd13+60];
	add.s64 	%rd31, %rd30, %rd16;
	st.global.f32 	[%rd31], %f21;
	add.s32 	%r111, %r111, 16;
	setp.ne.s32 	%p6, %r111, %r113;
	@%p6 bra 	$L__BB0_22;
$L__BB0_23:
	setp.eq.s32 	%p7, %r28, 0;
	@%p7 bra 	$L__BB0_32;
	and.b32  	%r33, %r44, 7;
	setp.lt.u32 	%p8, %r28, 8;
	@%p8 bra 	$L__BB0_26;
	add.s32 	%r53, %r113, %r3;
	mul.lo.s32 	%r54, %r53, %r2;
	mul.wide.u32 	%rd32, %r113, 4;
	add.s64 	%rd33, %rd4, %rd32;
	ld.global.f32 	%f22, [%rd33];
	mul.wide.s32 	%rd34, %r54, 4;
	add.s64 	%rd35, %rd3, %rd34;
	st.global.f32 	[%rd35], %f22;
	ld.global.f32 	%f23, [%rd33+4];
	mul.wide.s32 	%rd36, %r2, 4;
	add.s64 	%rd37, %rd35, %rd36;
	st.global.f32 	[%rd37], %f23;
	ld.global.f32 	%f24, [%rd33+8];
	add.s64 	%rd38, %rd37, %rd36;
	st.global.f32 	[%rd38], %f24;
	ld.global.f32 	%f25, [%rd33+12];
	add.s64 	%rd39, %rd38, %rd36;
	st.global.f32 	[%rd39], %f25;
	ld.global.f32 	%f26, [%rd33+16];
	add.s64 	%rd40, %rd39, %rd36;
	st.global.f32 	[%rd40], %f26;
	ld.global.f32 	%f27, [%rd33+20];
	add.s64 	%rd41, %rd40, %rd36;
	st.global.f32 	[%rd41], %f27;
	ld.global.f32 	%f28, [%rd33+24];
	add.s64 	%rd42, %rd41, %rd36;
	st.global.f32 	[%rd42], %f28;
	ld.global.f32 	%f29, [%rd33+28];
	add.s64 	%rd43, %rd42, %rd36;
	st.global.f32 	[%rd43], %f29;
	add.s32 	%r113, %r113, 8;
$L__BB0_26:
	setp.eq.s32 	%p9, %r33, 0;
	@%p9 bra 	$L__BB0_32;
	and.b32  	%r36, %r44, 3;
	setp.lt.u32 	%p10, %r33, 4;
	@%p10 bra 	$L__BB0_29;
	add.s32 	%r55, %r113, %r3;
	mul.lo.s32 	%r56, %r55, %r2;
	mul.wide.u32 	%rd44, %r113, 4;
	add.s64 	%rd45, %rd4, %rd44;
	ld.global.f32 	%f30, [%rd45];
	mul.wide.s32 	%rd46, %r56, 4;
	add.s64 	%rd47, %rd3, %rd46;
	st.global.f32 	[%rd47], %f30;
	ld.global.f32 	%f31, [%rd45+4];
	mul.wide.s32 	%rd48, %r2, 4;
	add.s64 	%rd49, %rd47, %rd48;
	st.global.f32 	[%rd49], %f31;
	ld.global.f32 	%f32, [%rd45+8];
	add.s64 	%rd50, %rd49, %rd48;
	st.global.f32 	[%rd50], %f32;
	ld.global.f32 	%f33, [%rd45+12];
	add.s64 	%rd51, %rd50, %rd48;
	st.global.f32 	[%rd51], %f33;
	add.s32 	%r113, %r113, 4;
$L__BB0_29:
	setp.eq.s32 	%p11, %r36, 0;
	@%p11 bra 	$L__BB0_32;
	mov.b32 	%r116, 0;
$L__BB0_31:
	.pragma "nounroll";
	add.s32 	%r58, %r113, %r3;
	mul.lo.s32 	%r59, %r58, %r2;
	mul.wide.u32 	%rd52, %r113, 4;
	add.s64 	%rd53, %rd4, %rd52;
	ld.global.f32 	%f34, [%rd53];
	mul.wide.s32 	%rd54, %r59, 4;
	add.s64 	%rd55, %rd3, %rd54;
	st.global.f32 	[%rd55], %f34;
	add.s32 	%r113, %r113, 1;
	add.s32 	%r116, %r116, 1;
	setp.ne.s32 	%p12, %r116, %r36;
	@%p12 bra 	$L__BB0_31;
$L__BB0_32:
	ret;

}


// ===== COMPILED SASS (sm_100) =====

	.target	sm_100

	.elftype	@"ET_EXEC"


//--------------------- .note.nv.tkinfo           --------------------------
	.section	.note.nv.tkinfo,"",@"SHT_NOTE"
	.sectionflags	@"SHF_NOTE_NV_TKINFO"
	.tkinfo
        /*0018*/ 	.word	0x00000002
        /*0030*/ 	.string	""
        /*0030*/ 	.string	"ptxas"
        /*0030*/ 	.string	"Cuda compilation tools, release 13.0, V13.0.88"
        /*0030*/ 	.string	"Build cuda_13.0.r13.0/compiler.36424714_0"
        /*0030*/ 	.string	"-arch sm_100 -m 64 "



//--------------------- .note.nv.cuinfo           --------------------------
	.section	.note.nv.cuinfo,"",@"SHT_NOTE"
	.sectionflags	@"SHF_NOTE_NV_CUINFO"
        /*0018*/ 	.short	0x0002
        /*001a*/ 	.short	0x0064
        /*001c*/ 	.short	0x0082
	.zero		2


//--------------------- .nv.info                  --------------------------
	.section	.nv.info,"",@"SHT_CUDA_INFO"
	.align	4


	//----- nvinfo : EIATTR_REGCOUNT
	.align		4
        /*0000*/ 	.byte	0x04, 0x2f
        /*0002*/ 	.short	(.L_10 - .L_9)
	.align		4
.L_9:
        /*0004*/ 	.word	index@(_Z13asset_computeiiiPfS_ffS_S_S_)
        /*0008*/ 	.word	0x00000020


	//----- nvinfo : EIATTR_FRAME_SIZE
	.align		4
.L_10:
        /*000c*/ 	.byte	0x04, 0x11
        /*000e*/ 	.short	(.L_12 - .L_11)
	.align		4
.L_11:
        /*0010*/ 	.word	index@($__internal_0_$__cuda_sm20_sqrt_rn_f32_slowpath)
        /*0014*/ 	.word	0x00000000


	//----- nvinfo : EIATTR_FRAME_SIZE
	.align		4
.L_12:
        /*0018*/ 	.byte	0x04, 0x11
        /*001a*/ 	.short	(.L_14 - .L_13)
	.align		4
.L_13:
        /*001c*/ 	.word	index@(_Z13asset_computeiiiPfS_ffS_S_S_)
        /*0020*/ 	.word	0x00000000


	//----- nvinfo : EIATTR_MIN_STACK_SIZE
	.align		4
.L_14:
        /*0024*/ 	.byte	0x04, 0x12
        /*0026*/ 	.short	(.L_16 - .L_15)
	.align		4
.L_15:
        /*0028*/ 	.word	index@(_Z13asset_computeiiiPfS_ffS_S_S_)
        /*002c*/ 	.word	0x00000000
.L_16:


//--------------------- .nv.compat                --------------------------
	.section	.nv.compat,"",@"SHT_CUDA_COMPAT_INFO"
	.align	4
        /*0000*/ 	.byte	0x02, 0x09, 0x00, 0x00, 0x02, 0x02, 0x01, 0x00, 0x02, 0x05, 0x05, 0x00, 0x03, 0x07, 0x01, 0x01
        /*0010*/ 	.byte	0x02, 0x03, 0x00, 0x00, 0x02, 0x06, 0x01, 0x00, 0x04, 0x0b, 0x08, 0x00, 0x01, 0x00, 0x00, 0x00
        /*0020*/ 	.byte	0x00, 0x00, 0x00, 0x00


//--------------------- .nv.info._Z13asset_computeiiiPfS_ffS_S_S_ --------------------------
	.section	.nv.info._Z13asset_computeiiiPfS_ffS_S_S_,"",@"SHT_CUDA_INFO"
	.sectionflags	@""
	.align	4


	//----- nvinfo : EIATTR_CUDA_API_VERSION
	.align		4
        /*0000*/ 	.byte	0x04, 0x37
        /*0002*/ 	.short	(.L_18 - .L_17)
.L_17:
        /*0004*/ 	.word	0x00000082


	//----- nvinfo : EIATTR_KPARAM_INFO
	.align		4
.L_18:
        /*0008*/ 	.byte	0x04, 0x17
        /*000a*/ 	.short	(.L_20 - .L_19)
.L_19:
        /*000c*/ 	.word	0x00000000
        /*0010*/ 	.short	0x0009
        /*0012*/ 	.short	0x0038
        /*0014*/ 	.byte	0x00, 0xf5, 0x21, 0x00


	//----- nvinfo : EIATTR_KPARAM_INFO
	.align		4
.L_20:
        /*0018*/ 	.byte	0x04, 0x17
        /*001a*/ 	.short	(.L_22 - .L_21)
.L_21:
        /*001c*/ 	.word	0x00000000
        /*0020*/ 	.short	0x0008
        /*0022*/ 	.short	0x0030
        /*0024*/ 	.byte	0x00, 0xf5, 0x21, 0x00


	//----- nvinfo : EIATTR_KPARAM_INFO
	.align		4
.L_22:
        /*0028*/ 	.byte	0x04, 0x17
        /*002a*/ 	.short	(.L_24 - .L_23)
.L_23:
        /*002c*/ 	.word	0x00000000
        /*0030*/ 	.short	0x0007
        /*0032*/ 	.short	0x0028
        /*0034*/ 	.byte	0x00, 0xf5, 0x21, 0x00


	//----- nvinfo : EIATTR_KPARAM_INFO
	.align		4
.L_24:
        /*0038*/ 	.byte	0x04, 0x17
        /*003a*/ 	.short	(.L_26 - .L_25)
.L_25:
        /*003c*/ 	.word	0x00000000
        /*0040*/ 	.short	0x0006
        /*0042*/ 	.short	0x0024
        /*0044*/ 	.byte	0x00, 0xf0, 0x11, 0x00


	//----- nvinfo : EIATTR_KPARAM_INFO
	.align		4
.L_26:
        /*0048*/ 	.byte	0x04, 0x17
        /*004a*/ 	.short	(.L_28 - .L_27)
.L_27:
        /*004c*/ 	.word	0x00000000
        /*0050*/ 	.short	0x0005
        /*0052*/ 	.short	0x0020
        /*0054*/ 	.byte	0x00, 0xf0, 0x11, 0x00


	//----- nvinfo : EIATTR_KPARAM_INFO
	.align		4
.L_28:
        /*0058*/ 	.byte	0x04, 0x17
        /*005a*/ 	.short	(.L_30 - .L_29)
.L_29:
        /*005c*/ 	.word	0x00000000
        /*0060*/ 	.short	0x0004
        /*0062*/ 	.short	0x0018
        /*0064*/ 	.byte	0x00, 0xf5, 0x21, 0x00


	//----- nvinfo : EIATTR_KPARAM_INFO
	.align		4
.L_30:
        /*0068*/ 	.byte	0x04, 0x17
        /*006a*/ 	.short	(.L_32 - .L_31)
.L_31:
        /*006c*/ 	.word	0x00000000
        /*0070*/ 	.short	0x0003
        /*0072*/ 	.short	0x0010
        /*0074*/ 	.byte	0x00, 0xf5, 0x21, 0x00


	//----- nvinfo : EIATTR_KPARAM_INFO
	.align		4
.L_32:
        /*0078*/ 	.byte	0x04, 0x17
        /*007a*/ 	.short	(.L_34 - .L_33)
.L_33:
        /*007c*/ 	.word	0x00000000
        /*0080*/ 	.short	0x0002
        /*0082*/ 	.short	0x0008
        /*0084*/ 	.byte	0x00, 0xf0, 0x11, 0x00


	//----- nvinfo : EIATTR_KPARAM_INFO
	.align		4
.L_34:
        /*0088*/ 	.byte	0x04, 0x17
        /*008a*/ 	.short	(.L_36 - .L_35)
.L_35:
        /*008c*/ 	.word	0x00000000
        /*0090*/ 	.short	0x0001
        /*0092*/ 	.short	0x0004
        /*0094*/ 	.byte	0x00, 0xf0, 0x11, 0x00


	//----- nvinfo : EIATTR_KPARAM_INFO
	.align		4
.L_36:
        /*0098*/ 	.byte	0x04, 0x17
        /*009a*/ 	.short	(.L_38 - .L_37)
.L_37:
        /*009c*/ 	.word	0x00000000
        /*00a0*/ 	.short	0x0000
        /*00a2*/ 	.short	0x0000
        /*00a4*/ 	.byte	0x00, 0xf0, 0x11, 0x00


	//----- nvinfo : EIATTR_SPARSE_MMA_MASK
	.align		4
.L_38:
        /*00a8*/ 	.byte	0x03, 0x50
        /*00aa*/ 	.short	0x0000


	//----- nvinfo : EIATTR_MAXREG_COUNT
	.align		4
        /*00ac*/ 	.byte	0x03, 0x1b
        /*00ae*/ 	.short	0x00ff


	//----- nvinfo : EIATTR_MERCURY_ISA_VERSION
	.align		4
        /*00b0*/ 	.byte	0x03, 0x5f
        /*00b2*/ 	.short	0x0101


	//----- nvinfo : EIATTR_VRC_CTA_INIT_COUNT
	.align		4
        /*00b4*/ 	.byte	0x02, 0x4a
	.zero		1
	.zero		1


	//----- nvinfo : EIATTR_EXIT_INSTR_OFFSETS
	.align		4
        /*00b8*/ 	.byte	0x04, 0x1c
        /*00ba*/ 	.short	(.L_40 - .L_39)


	//   ....[0]....
.L_39:
        /*00bc*/ 	.word	0x00000090


	//   ....[1]....
        /*00c0*/ 	.word	0x00001240


	//   ....[2]....
        /*00c4*/ 	.word	0x00001670


	//   ....[3]....
        /*00c8*/ 	.word	0x000018a0


	//   ....[4]....
        /*00cc*/ 	.word	0x00001a10


	//   ....[5]....
        /*00d0*/ 	.word	0x00001af0


	//----- nvinfo : EIATTR_CRS_STACK_SIZE
	.align		4
.L_40:
        /*00d4*/ 	.byte	0x04, 0x1e
        /*00d6*/ 	.short	(.L_42 - .L_41)
.L_41:
        /*00d8*/ 	.word	0x00000000


	//----- nvinfo : EIATTR_CBANK_PARAM_SIZE
	.align		4
.L_42:
        /*00dc*/ 	.byte	0x03, 0x19
        /*00de*/ 	.short	0x0040


	//----- nvinfo : EIATTR_PARAM_CBANK
	.align		4
        /*00e0*/ 	.byte	0x04, 0x0a
        /*00e2*/ 	.short	(.L_44 - .L_43)
	.align		4
.L_43:
        /*00e4*/ 	.word	index@(.nv.constant0._Z13asset_computeiiiPfS_ffS_S_S_)
        /*00e8*/ 	.short	0x0380
        /*00ea*/ 	.short	0x0040


	//----- nvinfo : EIATTR_SW_WAR
	.align		4
.L_44:
        /*00ec*/ 	.byte	0x04, 0x36
        /*00ee*/ 	.short	(.L_46 - .L_45)
.L_45:
        /*00f0*/ 	.word	0x00000008
.L_46:


//--------------------- .nv.callgraph             --------------------------
	.section	.nv.callgraph,"",@"SHT_CUDA_CALLGRAPH"
	.align	4
	.sectionentsize	8
	.align		4
        /*0000*/ 	.word	0x00000000
	.align		4
        /*0004*/ 	.word	0xffffffff
	.align		4
        /*0008*/ 	.word	0x00000000
	.align		4
        /*000c*/ 	.word	0xfffffffe
	.align		4
        /*0010*/ 	.word	0x00000000
	.align		4
        /*0014*/ 	.word	0xfffffffd
	.align		4
        /*0018*/ 	.word	0x00000000
	.align		4
        /*001c*/ 	.word	0xfffffffc


//--------------------- .nv.constant4             --------------------------
	.section	.nv.constant4,"a",@progbits
	.align	8
	.align		8
.nv.constant4:
        /*0000*/ 	.dword	precalc_xorwow_matrix
	.align		8
        /*0008*/ 	.dword	precalc_xorwow_offset_matrix
	.align		8
        /*0010*/ 	.dword	mrg32k3aM1
	.align		8
        /*0018*/ 	.dword	mrg32k3aM2
	.align		8
        /*0020*/ 	.dword	mrg32k3aM1SubSeq
	.align		8
        /*0028*/ 	.dword	mrg32k3aM2SubSeq
	.align		8
        /*0030*/ 	.dword	mrg32k3aM1Seq
	.align		8
        /*0038*/ 	.dword	mrg32k3aM2Seq


//--------------------- .nv.constant3             --------------------------
	.section	.nv.constant3,"a",@progbits
	.align	8
.nv.constant3:
	.type		__cr_lgamma_table,@object
	.size		__cr_lgamma_table,(.L_8 - __cr_lgamma_table)
__cr_lgamma_table:
        /*0000*/ 	.byte	0x00, 0x00, 0x00, 0x00, 0x00, 0x00, 0x00, 0x00, 0x00, 0x00, 0x00, 0x00, 0x00, 0x00, 0x00, 0x00
        /*0010*/ 	.byte	0xef, 0x39, 0xfa, 0xfe, 0x42, 0x2e, 0xe6, 0x3f, 0x02, 0x20, 0x2a, 0xfa, 0x0b, 0xab, 0xfc, 0x3f
        /*0020*/ 	.byte	0xf9, 0x2c, 0x92, 0x7c, 0xa7, 0x6c, 0x09, 0x40, 0xc9, 0x79, 0x44, 0x3c, 0x64, 0x26, 0x13, 0x40
        /*0030*/ 	.byte	0xca, 0x01, 0xcf, 0x3a, 0x27, 0x51, 0x1a, 0x40, 0x30, 0xcc, 0x2d, 0xf3, 0xe1, 0x0c, 0x21, 0x40
        /*0040*/ 	.byte	0x0d, 0xb7, 0xfc, 0x82, 0x8e, 0x35, 0x25, 0x40
.L_8:


//--------------------- .text._Z13asset_computeiiiPfS_ffS_S_S_ --------------------------
	.section	.text._Z13asset_computeiiiPfS_ffS_S_S_,"ax",@progbits
	.align	128
        .global         _Z13asset_computeiiiPfS_ffS_S_S_
        .type           _Z13asset_computeiiiPfS_ffS_S_S_,@function
        .size           _Z13asset_computeiiiPfS_ffS_S_S_,(.L_x_19 - _Z13asset_computeiiiPfS_ffS_S_S_)
        .other          _Z13asset_computeiiiPfS_ffS_S_S_,@"STO_CUDA_ENTRY STV_DEFAULT"
_Z13asset_computeiiiPfS_ffS_S_S_:
.text._Z13asset_computeiiiPfS_ffS_S_S_:
[----:B------:R-:W-:Y:S01]  /*0000*/  LDC R1, c[0x0][0x37c] ;  /* 0x0000df00ff017b82 */ /* 0x000fe20000000800 */
[----:B------:R-:W0:Y:S07]  /*0010*/  S2R R5, SR_TID.X ;  /* 0x0000000000057919 */ /* 0x000e2e0000002100 */
[----:B------:R-:W0:Y:S01]  /*0020*/  S2UR UR4, SR_CTAID.X ;  /* 0x00000000000479c3 */ /* 0x000e220000002500 */
[----:B------:R-:W1:Y:S07]  /*0030*/  LDCU UR5, c[0x0][0x388] ;  /* 0x00007100ff0577ac */ /* 0x000e6e0008000800 */
[----:B------:R-:W0:Y:S08]  /*0040*/  LDC R0, c[0x0][0x360] ;  /* 0x0000d800ff007b82 */ /* 0x000e300000000800 */
[----:B------:R-:W2:Y:S01]  /*0050*/  LDC R3, c[0x0][0x384] ;  /* 0x0000e100ff037b82 */ /* 0x000ea20000000800 */
[----:B0-----:R-:W-:Y:S01]  /*0060*/  IMAD R0, R0, UR4, R5 ;  /* 0x0000000400007c24 */ /* 0x001fe2000f8e0205 */
[----:B--2---:R-:W-:-:S04]  /*0070*/  ISETP.GE.AND P0, PT, R3, 0x1, PT ;  /* 0x000000010300780c */ /* 0x004fc80003f06270 */
[----:B-1----:R-:W-:-:S13]  /*0080*/  ISETP.GE.U32.OR P0, PT, R0, UR5, !P0 ;  /* 0x0000000500007c0c */ /* 0x002fda000c706470 */
[----:B------:R-:W-:Y:S05]  /*0090*/  @P0 EXIT ;  /* 0x000000000000094d */ /* 0x000fea0003800000 */
[----:B------:R-:W0:Y:S01]  /*00a0*/  LDC R2, c[0x0][0x380] ;  /* 0x0000e000ff027b82 */ /* 0x000e220000000800 */
[----:B------:R-:W1:Y:S01]  /*00b0*/  LDCU.64 UR6, c[0x0][0x358] ;  /* 0x00006b00ff0677ac */ /* 0x000e620008000a00 */
[C---:B0-----:R-:W-:Y:S02]  /*00c0*/  ISETP.GE.AND P0, PT, R2.reuse, 0x1, PT ;  /* 0x000000010200780c */ /* 0x041fe40003f06270 */
[----:B------:R-:W-:-:S11]  /*00d0*/  IADD3 R2, PT, PT, R2, 0x1, RZ ;  /* 0x0000000102027810 */ /* 0x000fd60007ffe0ff */
[----:B-1----:R-:W-:Y:S05]  /*00e0*/  @!P0 BRA `(.L_x_0) ;  /* 0x0000001000648947 */ /* 0x002fea0003800000 */
[----:B------:R-:W0:Y:S02]  /*00f0*/  LDCU UR5, c[0x0][0x3a4] ;  /* 0x00007480ff0577ac */ /* 0x000e240008000800 */
[----:B0-----:R-:W-:Y:S02]  /*0100*/  UIADD3 UR4, UPT, UPT, UR5, -0xd000000, URZ ;  /* 0xf300000005047890 */ /* 0x001fe4000fffe0ff */
[----:B------:R-:W0:Y:S02]  /*0110*/  MUFU.RSQ R3, UR5 ;  /* 0x0000000500037d08 */ /* 0x000e240008001400 */
[----:B------:R-:W-:-:S09]  /*0120*/  UISETP.GT.U32.AND UP0, UPT, UR4, 0x727fffff, UPT ;  /* 0x727fffff0400788c */ /* 0x000fd2000bf04070 */
[----:B------:R-:W-:Y:S05]  /*0130*/  BRA.U !UP0, `(.L_x_1) ;  /* 0x00000001080c7547 */ /* 0x000fea000b800000 */
[----:B------:R-:W-:-:S07]  /*0140*/  MOV R7, 0x160 ;  /* 0x0000016000077802 */ /* 0x000fce0000000f00 */
[----:B0-----:R-:W-:Y:S05]  /*0150*/  CALL.REL.NOINC `($__internal_0_$__cuda_sm20_sqrt_rn_f32_slowpath) ;  /* 0x0000001800687944 */ /* 0x001fea0003c00000 */
[----:B------:R-:W-:Y:S05]  /*0160*/  BRA `(.L_x_2) ;  /* 0x0000000000107947 */ /* 0x000fea0003800000 */
.L_x_1:
[C---:B0-----:R-:W-:Y:S01]  /*0170*/  FMUL.FTZ R4, R3.reuse, UR5 ;  /* 0x0000000503047c20 */ /* 0x041fe20008410000 */
[----:B------:R-:W-:-:S03]  /*0180*/  FMUL.FTZ R5, R3, 0.5 ;  /* 0x3f00000003057820 */ /* 0x000fc60000410000 */
[----:B------:R-:W-:-:S04]  /*0190*/  FFMA R3, -R4, R4, UR5 ;  /* 0x0000000504037e23 */ /* 0x000fc80008000104 */
[----:B------:R-:W-:-:S07]  /*01a0*/  FFMA R3, R3, R5, R4 ;  /* 0x0000000503037223 */ /* 0x000fce0000000004 */
.L_x_2:
[----:B------:R-:W-:Y:S01]  /*01b0*/  HFMA2 R5, -RZ, RZ, 0, 0 ;  /* 0x00000000ff057431 */ /* 0x000fe200000001ff */
[----:B------:R-:W-:Y:S02]  /*01c0*/  PRMT R4, RZ, 0x7610, R4 ;  /* 0x00007610ff047816 */ /* 0x000fe40000000004 */
[----:B------:R-:W-:-:S07]  /*01d0*/  PRMT R6, RZ, 0x7610, R6 ;  /* 0x00007610ff067816 */ /* 0x000fce0000000006 */
.L_x_11:
[----:B-1----:R-:W0:Y:S01]  /*01e0*/  LDC.64 R12, c[0x0][0x390] ;  /* 0x0000e400ff0c7b82 */ /* 0x002e220000000a00 */
[----:B------:R-:W1:Y:S07]  /*01f0*/  LDCU UR4, c[0x0][0x384] ;  /* 0x00007080ff0477ac */ /* 0x000e6e0008000800 */
[----:B------:R-:W2:Y:S01]  /*0200*/  LDC.64 R10, c[0x0][0x3b0] ;  /* 0x0000ec00ff0a7b82 */ /* 0x000ea20000000a00 */
[----:B0-----:R-:W-:-:S06]  /*0210*/  IMAD.WIDE.U32 R12, R5, 0x4, R12 ;  /* 0x00000004050c7825 */ /* 0x001fcc00078e000c */
[----:B------:R-:W3:Y:S01]  /*0220*/  LDG.E R13, desc[UR6][R12.64] ;  /* 0x000000060c0d7981 */ /* 0x000ee2000c1e1900 */
[--C-:B-1----:R-:W-:Y:S01]  /*0230*/  IMAD R7, R0, UR4, R5.reuse ;  /* 0x0000000400077c24 */ /* 0x102fe2000f8e0205 */
[----:B------:R-:W-:Y:S01]  /*0240*/  IADD3 R6, PT, PT, R6, 0x1, RZ ;  /* 0x0000000106067810 */ /* 0x000fe20007ffe0ff */
[----:B------:R-:W-:Y:S01]  /*0250*/  IMAD R8, R5, R5, R5 ;  /* 0x0000000505087224 */ /* 0x000fe200078e0205 */
[----:B------:R-:W-:Y:S01]  /*0260*/  MOV R9, RZ ;  /* 0x000000ff00097202 */ /* 0x000fe20000000f00 */
[----:B------:R-:W-:-:S03]  /*0270*/  IMAD R7, R2, R7, RZ ;  /* 0x0000000702077224 */ /* 0x000fc600078e02ff */
[----:B------:R-:W-:Y:S01]  /*0280*/  SHF.R.U32.HI R8, RZ, 0x1, R8 ;  /* 0x00000001ff087819 */ /* 0x000fe20000011608 */
[----:B--2---:R-:W-:Y:S01]  /*0290*/  IMAD.WIDE R10, R7, 0x4, R10 ;  /* 0x00000004070a7825 */ /* 0x004fe200078e020a */
[----:B------:R-:W-:-:S04]  /*02a0*/  IADD3 R7, PT, PT, R5, 0x1, RZ ;  /* 0x0000000105077810 */ /* 0x000fc80007ffe0ff */
[----:B------:R-:W-:Y:S01]  /*02b0*/  LOP3.LUT R22, R7, 0xfffffff8, RZ, 0xc0, !PT ;  /* 0xfffffff807167812 */ /* 0x000fe200078ec0ff */
[----:B---3--:R0:W-:Y:S06]  /*02c0*/  STG.E desc[UR6][R10.64], R13 ;  /* 0x0000000d0a007986 */ /* 0x0081ec000c101906 */
.L_x_10:
[----:B-1----:R-:W1:Y:S01]  /*02d0*/  LDCU UR8, c[0x0][0x380] ;  /* 0x00007000ff0877ac */ /* 0x002e620008000800 */
[----:B------:R-:W-:Y:S02]  /*02e0*/  ISETP.GE.U32.AND P0, PT, R5, 0x7, PT ;  /* 0x000000070500780c */ /* 0x000fe40003f06070 */
[----:B------:R-:W-:Y:S02]  /*02f0*/  CS2R R20, SRZ ;  /* 0x0000000000147805 */ /* 0x000fe4000001ff00 */
[----:B------:R-:W-:Y:S01]  /*0300*/  MOV R19, RZ ;  /* 0x000000ff00137202 */ /* 0x000fe20000000f00 */
[----:B-1----:R-:W-:-:S08]  /*0310*/  IMAD R24, R0, UR8, R9 ;  /* 0x0000000800187c24 */ /* 0x002fd0000f8e0209 */
[----:B------:R-:W-:Y:S05]  /*0320*/  @!P0 BRA `(.L_x_3) ;  /* 0x0000000400188947 */ /* 0x000fea0003800000 */
[----:B------:R-:W1:Y:S01]  /*0330*/  LDC R23, c[0x0][0x384] ;  /* 0x0000e100ff177b82 */ /* 0x000e620000000800 */
[----:B------:R-:W-:Y:S02]  /*0340*/  LOP3.LUT R26, R7, 0xfffffff8, RZ, 0xc0, !PT ;  /* 0xfffffff8071a7812 */ /* 0x000fe400078ec0ff */
[----:B------:R-:W-:Y:S02]  /*0350*/  CS2R R20, SRZ ;  /* 0x0000000000147805 */ /* 0x000fe4000001ff00 */
[----:B------:R-:W-:Y:S02]  /*0360*/  MOV R25, R8 ;  /* 0x0000000800197202 */ /* 0x000fe40000000f00 */
[----:B------:R-:W-:Y:S01]  /*0370*/  IADD3 R26, PT, PT, -R26, RZ, RZ ;  /* 0x000000ff1a1a7210 */ /* 0x000fe20007ffe1ff */
[----:B-1----:R-:W-:-:S07]  /*0380*/  IMAD R23, R24, R23, 0x3 ;  /* 0x0000000318177424 */ /* 0x002fce00078e0217 */
.L_x_4:
[----:B0-----:R-:W0:Y:S01]  /*0390*/  LDC.64 R12, c[0x0][0x3b8] ;  /* 0x0000ee00ff0c7b82 */ /* 0x001e220000000a00 */
[----:B------:R-:W-:-:S07]  /*03a0*/  IADD3 R17, PT, PT, R23, -0x3, RZ ;  /* 0xfffffffd17117810 */ /* 0x000fce0007ffe0ff */
[----:B------:R-:W1:Y:S01]  /*03b0*/  LDC.64 R14, c[0x0][0x3a8] ;  /* 0x0000ea00ff0e7b82 */ /* 0x000e620000000a00 */
[----:B0-----:R-:W-:-:S06]  /*03c0*/  IMAD.WIDE.U32 R16, R17, 0x4, R12 ;  /* 0x0000000411107825 */ /* 0x001fcc00078e000c */
[----:B------:R-:W2:Y:S01]  /*03d0*/  LDG.E R17, desc[UR6][R16.64] ;  /* 0x0000000610117981 */ /* 0x000ea2000c1e1900 */
[----:B-1----:R-:W-:-:S05]  /*03e0*/  IMAD.WIDE.U32 R14, R25, 0x4, R14 ;  /* 0x00000004190e7825 */ /* 0x002fca00078e000e */
[----:B------:R-:W2:Y:S01]  /*03f0*/  LDG.E R18, desc[UR6][R14.64] ;  /* 0x000000060e127981 */ /* 0x000ea2000c1e1900 */
[----:B------:R-:W-:-:S03]  /*0400*/  IADD3 R29, PT, PT, R23, -0x2, RZ ;  /* 0xfffffffe171d7810 */ /* 0x000fc60007ffe0ff */
[----:B------:R-:W3:Y:S02]  /*0410*/  LDG.E R16, desc[UR6][R14.64+0x4] ;  /* 0x000004060e107981 */ /* 0x000ee4000c1e1900 */
[----:B------:R-:W-:-:S06]  /*0420*/  IMAD.WIDE.U32 R28, R29, 0x4, R12 ;  /* 0x000000041d1c7825 */ /* 0x000fcc00078e000c */
[----:B------:R-:W3:Y:S01]  /*0430*/  LDG.E R29, desc[UR6][R28.64] ;  /* 0x000000061c1d7981 */ /* 0x000ee2000c1e1900 */
[----:B--2---:R-:W-:-:S03]  /*0440*/  FMUL R27, R18, R17 ;  /* 0x00000011121b7220 */ /* 0x004fc60000400000 */
[----:B------:R-:W2:Y:S01]  /*0450*/  LDG.E R17, desc[UR6][R14.64+0x8] ;  /* 0x000008060e117981 */ /* 0x000ea2000c1e1900 */
[----:B------:R-:W0:Y:S02]  /*0460*/  F2F.F64.F32 R18, R27 ;  /* 0x0000001b00127310 */ /* 0x000e240000201800 */
[----:B0-----:R-:W-:Y:S01]  /*0470*/  DADD R20, R18, R20 ;  /* 0x0000000012147229 */ /* 0x001fe20000000014 */
[----:B------:R-:W-:-:S05]  /*0480*/  IADD3 R19, PT, PT, R23, -0x1, RZ ;  /* 0xffffffff17137810 */ /* 0x000fca0007ffe0ff */
[----:B------:R-:W-:-:S05]  /*0490*/  IMAD.WIDE.U32 R18, R19, 0x4, R12 ;  /* 0x0000000413127825 */ /* 0x000fca00078e000c */
[----:B------:R0:W2:Y:S01]  /*04a0*/  LDG.E R28, desc[UR6][R18.64] ;  /* 0x00000006121c7981 */ /* 0x0000a2000c1e1900 */
[----:B---3--:R-:W-:-:S04]  /*04b0*/  FMUL R27, R16, R29 ;  /* 0x0000001d101b7220 */ /* 0x008fc80000400000 */
[----:B0-----:R-:W0:Y:S02]  /*04c0*/  F2F.F64.F32 R18, R27 ;  /* 0x0000001b00127310 */ /* 0x001e240000201800 */
[----:B0-----:R-:W-:Y:S01]  /*04d0*/  DADD R20, R20, R18 ;  /* 0x0000000014147229 */ /* 0x001fe20000000012 */
[----:B--2---:R-:W-:-:S06]  /*04e0*/  FMUL R17, R17, R28 ;  /* 0x0000001c11117220 */ /* 0x004fcc0000400000 */
[----:B------:R-:W0:Y:S01]  /*04f0*/  F2F.F64.F32 R16, R17 ;  /* 0x0000001100107310 */ /* 0x000e220000201800 */
[----:B------:R-:W-:-:S06]  /*0500*/  IMAD.WIDE.U32 R28, R23, 0x4, R12 ;  /* 0x00000004171c7825 */ /* 0x000fcc00078e000c */
[----:B------:R-:W2:Y:S01]  /*0510*/  LDG.E R29, desc[UR6][R28.64] ;  /* 0x000000061c1d7981 */ /* 0x000ea2000c1e1900 */
[----:B0-----:R-:W-:Y:S01]  /*0520*/  DADD R16, R20, R16 ;  /* 0x0000000014107229 */ /* 0x001fe20000000010 */
[----:B------:R-:W-:Y:S02]  /*0530*/  IADD3 R21, PT, PT, R23, 0x1, RZ ;  /* 0x0000000117157810 */ /* 0x000fe40007ffe0ff */
[----:B------:R-:W2:Y:S03]  /*0540*/  LDG.E R20, desc[UR6][R14.64+0xc] ;  /* 0x00000c060e147981 */ /* 0x000ea6000c1e1900 */
[----:B------:R-:W-:Y:S02]  /*0550*/  IMAD.WIDE.U32 R18, R21, 0x4, R12 ;  /* 0x0000000415127825 */ /* 0x000fe400078e000c */
[----:B------:R-:W3:Y:S04]  /*0560*/  LDG.E R21, desc[UR6][R14.64+0x10] ;  /* 0x000010060e157981 */ /* 0x000ee8000c1e1900 */
[----:B------:R0:W3:Y:S01]  /*0570*/  LDG.E R28, desc[UR6][R18.64] ;  /* 0x00000006121c7981 */ /* 0x0000e2000c1e1900 */
[----:B--2---:R-:W-:-:S04]  /*0580*/  FMUL R27, R20, R29 ;  /* 0x0000001d141b7220 */ /* 0x004fc80000400000 */
[----:B0-----:R0:W1:Y:S01]  /*0590*/  F2F.F64.F32 R18, R27 ;  /* 0x0000001b00127310 */ /* 0x0010620000201800 */
[----:B---3--:R-:W-:Y:S01]  /*05a0*/  FMUL R21, R21, R28 ;  /* 0x0000001c15157220 */ /* 0x008fe20000400000 */
[----:B------:R-:W-:Y:S01]  /*05b0*/  IADD3 R29, PT, PT, R23, 0x2, RZ ;  /* 0x00000002171d7810 */ /* 0x000fe20007ffe0ff */
[----:B0-----:R-:W2:Y:S05]  /*05c0*/  LDG.E R27, desc[UR6][R14.64+0x18] ;  /* 0x000018060e1b7981 */ /* 0x001eaa000c1e1900 */
[----:B------:R-:W0:Y:S01]  /*05d0*/  F2F.F64.F32 R20, R21 ;  /* 0x0000001500147310 */ /* 0x000e220000201800 */
[----:B-1----:R-:W-:Y:S01]  /*05e0*/  DADD R16, R16, R18 ;  /* 0x0000000010107229 */ /* 0x002fe20000000012 */
[--C-:B------:R-:W-:Y:S01]  /*05f0*/  IMAD.WIDE.U32 R28, R29, 0x4, R12.reuse ;  /* 0x000000041d1c7825 */ /* 0x100fe200078e000c */
[----:B------:R-:W3:Y:S04]  /*0600*/  LDG.E R19, desc[UR6][R14.64+0x14] ;  /* 0x000014060e137981 */ /* 0x000ee8000c1e1900 */
[----:B------:R-:W3:Y:S02]  /*0610*/  LDG.E R18, desc[UR6][R28.64] ;  /* 0x000000061c127981 */ /* 0x000ee4000c1e1900 */
[----:B0-----:R-:W-:Y:S01]  /*0620*/  DADD R20, R16, R20 ;  /* 0x0000000010147229 */ /* 0x001fe20000000014 */
[----:B------:R-:W-:Y:S01]  /*0630*/  IADD3 R17, PT, PT, R23, 0x3, RZ ;  /* 0x0000000317117810 */ /* 0x000fe20007ffe0ff */
[----:B------:R-:W4:Y:S04]  /*0640*/  LDG.E R28, desc[UR6][R14.64+0x1c] ;  /* 0x00001c060e1c7981 */ /* 0x000f28000c1e1900 */
[----:B------:R-:W-:-:S06]  /*0650*/  IMAD.WIDE.U32 R16, R17, 0x4, R12 ;  /* 0x0000000411107825 */ /* 0x000fcc00078e000c */
[----:B------:R0:W2:Y:S02]  /*0660*/  LDG.E R16, desc[UR6][R16.64] ;  /* 0x0000000610107981 */ /* 0x0000a4000c1e1900 */
[----:B0-----:R-:W-:-:S05]  /*0670*/  IADD3 R17, PT, PT, R23, 0x4, RZ ;  /* 0x0000000417117810 */ /* 0x001fca0007ffe0ff */
[----:B------:R-:W-:-:S05]  /*0680*/  IMAD.WIDE.U32 R12, R17, 0x4, R12 ;  /* 0x00000004110c7825 */ /* 0x000fca00078e000c */
[----:B------:R0:W4:Y:S01]  /*0690*/  LDG.E R17, desc[UR6][R12.64] ;  /* 0x000000060c117981 */ /* 0x000122000c1e1900 */
[----:B------:R-:W-:-:S04]  /*06a0*/  IADD3 R26, PT, PT, R26, 0x8, RZ ;  /* 0x000000081a1a7810 */ /* 0x000fc80007ffe0ff */
[----:B------:R-:W-:Y:S02]  /*06b0*/  ISETP.NE.AND P0, PT, R26, RZ, PT ;  /* 0x000000ff1a00720c */ /* 0x000fe40003f05270 */
[----:B------:R-:W-:Y:S02]  /*06c0*/  IADD3 R23, PT, PT, R23, 0x8, RZ ;  /* 0x0000000817177810 */ /* 0x000fe40007ffe0ff */
[----:B------:R-:W-:Y:S01]  /*06d0*/  IADD3 R25, PT, PT, R25, 0x8, RZ ;  /* 0x0000000819197810 */ /* 0x000fe20007ffe0ff */
[----:B---3--:R-:W-:-:S04]  /*06e0*/  FMUL R29, R19, R18 ;  /* 0x00000012131d7220 */ /* 0x008fc80000400000 */
[----:B------:R-:W1:Y:S01]  /*06f0*/  F2F.F64.F32 R18, R29 ;  /* 0x0000001d00127310 */ /* 0x000e620000201800 */
[----:B--2---:R-:W-:-:S07]  /*0700*/  FMUL R27, R27, R16 ;  /* 0x000000101b1b7220 */ /* 0x004fce0000400000 */
[----:B0-----:R-:W0:Y:S01]  /*0710*/  F2F.F64.F32 R12, R27 ;  /* 0x0000001b000c7310 */ /* 0x001e220000201800 */
[----:B-1----:R-:W-:Y:S01]  /*0720*/  DADD R18, R20, R18 ;  /* 0x0000000014127229 */ /* 0x002fe20000000012 */
[----:B----4-:R-:W-:-:S06]  /*0730*/  FMUL R28, R28, R17 ;  /* 0x000000111c1c7220 */ /* 0x010fcc0000400000 */
[----:B------:R-:W1:Y:S01]  /*0740*/  F2F.F64.F32 R20, R28 ;  /* 0x0000001c00147310 */ /* 0x000e620000201800 */
[----:B0-----:R-:W-:-:S08]  /*0750*/  DADD R18, R18, R12 ;  /* 0x0000000012127229 */ /* 0x001fd0000000000c */
[----:B-1----:R-:W-:Y:S01]  /*0760*/  DADD R20, R18, R20 ;  /* 0x0000000012147229 */ /* 0x002fe20000000014 */
[----:B------:R-:W-:Y:S10]  /*0770*/  @P0 BRA `(.L_x_4) ;  /* 0xfffffffc00040947 */ /* 0x000ff4000383ffff */
[----:B------:R-:W-:-:S07]  /*0780*/  MOV R19, R22 ;  /* 0x0000001600137202 */ /* 0x000fce0000000f00 */
.L_x_3:
[----:B------:R-:W-:-:S13]  /*0790*/  LOP3.LUT P0, RZ, R7, 0x7, RZ, 0xc0, !PT ;  /* 0x0000000707ff7812 */ /* 0x000fda000780c0ff */
[----:B------:R-:W-:Y:S05]  /*07a0*/  @!P0 BRA `(.L_x_5) ;  /* 0x0000000400608947 */ /* 0x000fea0003800000 */
[----:B0-----:R-:W-:-:S04]  /*07b0*/  LOP3.LUT R13, R6, 0xffff, RZ, 0xc0, !PT ;  /* 0x0000ffff060d7812 */ /* 0x001fc800078ec0ff */
[C---:B------:R-:W-:Y:S02]  /*07c0*/  LOP3.LUT R12, R13.reuse, 0x7, RZ, 0xc0, !PT ;  /* 0x000000070d0c7812 */ /* 0x040fe400078ec0ff */
[----:B------:R-:W-:Y:S02]  /*07d0*/  LOP3.LUT P0, RZ, R13, 0x3, RZ, 0xc0, !PT ;  /* 0x000000030dff7812 */ /* 0x000fe4000780c0ff */
[----:B------:R-:W-:-:S04]  /*07e0*/  IADD3 R12, PT, PT, R12, -0x1, RZ ;  /* 0xffffffff0c0c7810 */ /* 0x000fc80007ffe0ff */
[----:B------:R-:W-:-:S13]  /*07f0*/  ISETP.GE.U32.AND P1, PT, R12, 0x3, PT ;  /* 0x000000030c00780c */ /* 0x000fda0003f26070 */
[----:B------:R-:W-:Y:S05]  /*0800*/  @!P1 BRA `(.L_x_6) ;  /* 0x00000000009c9947 */ /* 0x000fea0003800000 */
[----:B------:R-:W0:Y:S01]  /*0810*/  LDC.64 R26, c[0x0][0x3a8] ;  /* 0x0000ea00ff1a7b82 */ /* 0x000e220000000a00 */
[----:B------:R-:W1:Y:S01]  /*0820*/  LDCU UR4, c[0x0][0x384] ;  /* 0x00007080ff0477ac */ /* 0x000e620008000800 */
[----:B------:R-:W-:-:S06]  /*0830*/  IADD3 R13, PT, PT, R8, R19, RZ ;  /* 0x00000013080d7210 */ /* 0x000fcc0007ffe0ff */
[----:B------:R-:W2:Y:S01]  /*0840*/  LDC.64 R14, c[0x0][0x3b8] ;  /* 0x0000ee00ff0e7b82 */ /* 0x000ea20000000a00 */
[----:B-1----:R-:W-:Y:S02]  /*0850*/  IMAD R29, R24, UR4, R19 ;  /* 0x00000004181d7c24 */ /* 0x002fe4000f8e0213 */
[----:B0-----:R-:W-:-:S05]  /*0860*/  IMAD.WIDE.U32 R26, R13, 0x4, R26 ;  /* 0x000000040d1a7825 */ /* 0x001fca00078e001a */
[----:B------:R-:W0:Y:S01]  /*0870*/  LDC.64 R12, c[0x0][0x3a8] ;  /* 0x0000ea00ff0c7b82 */ /* 0x000e220000000a00 */
[----:B------:R-:W3:Y:S01]  /*0880*/  LDG.E R23, desc[UR6][R26.64] ;  /* 0x000000061a177981 */ /* 0x000ee2000c1e1900 */
[----:B--2---:R-:W-:-:S05]  /*0890*/  IMAD.WIDE.U32 R16, R29, 0x4, R14 ;  /* 0x000000041d107825 */ /* 0x004fca00078e000e */
[----:B------:R1:W3:Y:S01]  /*08a0*/  LDG.E R28, desc[UR6][R16.64] ;  /* 0x00000006101c7981 */ /* 0x0002e2000c1e1900 */
[----:B------:R-:W-:Y:S02]  /*08b0*/  IADD3 R18, P1, PT, R8, R19, RZ ;  /* 0x0000001308127210 */ /* 0x000fe40007f3e0ff */
[----:B------:R-:W-:Y:S02]  /*08c0*/  IADD3 R25, PT, PT, R29, 0x1, RZ ;  /* 0x000000011d197810 */ /* 0x000fe40007ffe0ff */
[----:B-1----:R-:W-:Y:S02]  /*08d0*/  IADD3.X R16, PT, PT, RZ, RZ, RZ, P1, !PT ;  /* 0x000000ffff107210 */ /* 0x002fe40000ffe4ff */
[----:B0-----:R-:W-:-:S04]  /*08e0*/  LEA R12, P2, R18, R12, 0x2 ;  /* 0x0000000c120c7211 */ /* 0x001fc800078410ff */
[----:B------:R-:W-:Y:S01]  /*08f0*/  LEA.HI.X R13, R18, R13, R16, 0x2, P2 ;  /* 0x0000000d120d7211 */ /* 0x000fe200010f1410 */
[----:B------:R-:W-:-:S04]  /*0900*/  IMAD.WIDE.U32 R16, R25, 0x4, R14 ;  /* 0x0000000419107825 */ /* 0x000fc800078e000e */
[----:B------:R-:W2:Y:S04]  /*0910*/  LDG.E R27, desc[UR6][R12.64+0x4] ;  /* 0x000004060c1b7981 */ /* 0x000ea8000c1e1900 */
[----:B------:R0:W2:Y:S04]  /*0920*/  LDG.E R18, desc[UR6][R16.64] ;  /* 0x0000000610127981 */ /* 0x0000a8000c1e1900 */
[----:B------:R-:W4:Y:S04]  /*0930*/  LDG.E R25, desc[UR6][R12.64+0x8] ;  /* 0x000008060c197981 */ /* 0x000f28000c1e1900 */
[----:B------:R-:W5:Y:S01]  /*0940*/  LDG.E R26, desc[UR6][R12.64+0xc] ;  /* 0x00000c060c1a7981 */ /* 0x000f62000c1e1900 */
[----:B---3--:R-:W-:Y:S01]  /*0950*/  FMUL R23, R23, R28 ;  /* 0x0000001c17177220 */ /* 0x008fe20000400000 */
[----:B------:R-:W-:-:S05]  /*0960*/  IADD3 R28, PT, PT, R29, 0x2, RZ ;  /* 0x000000021d1c7810 */ /* 0x000fca0007ffe0ff */
[----:B0-----:R-:W-:Y:S01]  /*0970*/  IMAD.WIDE.U32 R16, R28, 0x4, R14 ;  /* 0x000000041c107825 */ /* 0x001fe200078e000e */
[----:B------:R-:W-:-:S05]  /*0980*/  IADD3 R29, PT, PT, R29, 0x3, RZ ;  /* 0x000000031d1d7810 */ /* 0x000fca0007ffe0ff */
[----:B------:R-:W4:Y:S01]  /*0990*/  LDG.E R16, desc[UR6][R16.64] ;  /* 0x0000000610107981 */ /* 0x000f22000c1e1900 */
[----:B------:R-:W-:-:S05]  /*09a0*/  IMAD.WIDE.U32 R14, R29, 0x4, R14 ;  /* 0x000000041d0e7825 */ /* 0x000fca00078e000e */
[----:B------:R0:W5:Y:S01]  /*09b0*/  LDG.E R17, desc[UR6][R14.64] ;  /* 0x000000060e117981 */ /* 0x000162000c1e1900 */
[----:B--2---:R-:W-:Y:S01]  /*09c0*/  FMUL R18, R27, R18 ;  /* 0x000000121b127220 */ /* 0x004fe20000400000 */
[----:B0-----:R-:W0:Y:S08]  /*09d0*/  F2F.F64.F32 R14, R23 ;  /* 0x00000017000e7310 */ /* 0x001e300000201800 */
[----:B------:R-:W1:Y:S01]  /*09e0*/  F2F.F64.F32 R28, R18 ;  /* 0x00000012001c7310 */ /* 0x000e620000201800 */
[----:B0-----:R-:W-:-:S08]  /*09f0*/  DADD R20, R20, R14 ;  /* 0x0000000014147229 */ /* 0x001fd0000000000e */
[----:B-1----:R-:W-:Y:S01]  /*0a00*/  DADD R28, R20, R28 ;  /* 0x00000000141c7229 */ /* 0x002fe2000000001c */
[----:B------:R-:W-:Y:S01]  /*0a10*/  IADD3 R19, PT, PT, R19, 0x4, RZ ;  /* 0x0000000413137810 */ /* 0x000fe20007ffe0ff */
[----:B----4-:R-:W-:-:S04]  /*0a20*/  FMUL R25, R25, R16 ;  /* 0x0000001019197220 */ /* 0x010fc80000400000 */
[----:B------:R-:W0:Y:S01]  /*0a30*/  F2F.F64.F32 R12, R25 ;  /* 0x00000019000c7310 */ /* 0x000e220000201800 */
[----:B-----5:R-:W-:-:S07]  /*0a40*/  FMUL R26, R26, R17 ;  /* 0x000000111a1a7220 */ /* 0x020fce0000400000 */
[----:B------:R-:W1:Y:S01]  /*0a50*/  F2F.F64.F32 R20, R26 ;  /* 0x0000001a00147310 */ /* 0x000e620000201800 */
[----:B0-----:R-:W-:-:S08]  /*0a60*/  DADD R12, R28, R12 ;  /* 0x000000001c0c7229 */ /* 0x001fd0000000000c */
[----:B-1----:R-:W-:-:S11]  /*0a70*/  DADD R20, R12, R20 ;  /* 0x000000000c147229 */ /* 0x002fd60000000014 */
.L_x_6:
[----:B------:R-:W-:Y:S05]  /*0a80*/  @!P0 BRA `(.L_x_5) ;  /* 0x0000000000a88947 */ /* 0x000fea0003800000 */
[C---:B------:R-:W-:Y:S02]  /*0a90*/  LOP3.LUT P1, RZ, R4.reuse, 0x3, RZ, 0xc0, !PT ;  /* 0x0000000304ff7812 */ /* 0x040fe4000782c0ff */
[----:B------:R-:W-:-:S04]  /*0aa0*/  LOP3.LUT R12, R4, 0x1, RZ, 0xc0, !PT ;  /* 0x00000001040c7812 */ /* 0x000fc800078ec0ff */
[----:B------:R-:W-:-:S07]  /*0ab0*/  ISETP.NE.U32.AND P0, PT, R12, 0x1, PT ;  /* 0x000000010c00780c */ /* 0x000fce0003f05070 */
[----:B------:R-:W-:Y:S06]  /*0ac0*/  @!P1 BRA `(.L_x_7) ;  /* 0x0000000000649947 */ /* 0x000fec0003800000 */
[----:B------:R-:W0:Y:S01]  /*0ad0*/  LDC.64 R16, c[0x0][0x3a8] ;  /* 0x0000ea00ff107b82 */ /* 0x000e220000000a00 */
[----:B------:R-:W1:Y:S01]  /*0ae0*/  LDCU UR4, c[0x0][0x384] ;  /* 0x00007080ff0477ac */ /* 0x000e620008000800 */
[CC--:B------:R-:W-:Y:S02]  /*0af0*/  IADD3 R23, PT, PT, R8.reuse, R19.reuse, RZ ;  /* 0x0000001308177210 */ /* 0x0c0fe40007ffe0ff */
[----:B------:R-:W-:-:S04]  /*0b00*/  IADD3 R18, P1, PT, R8, R19, RZ ;  /* 0x0000001308127210 */ /* 0x000fc80007f3e0ff */
[----:B------:R-:W2:Y:S01]  /*0b10*/  LDC.64 R14, c[0x0][0x3b8] ;  /* 0x0000ee00ff0e7b82 */ /* 0x000ea20000000a00 */
[----:B------:R-:W-:-:S07]  /*0b20*/  IADD3.X R25, PT, PT, RZ, RZ, RZ, P1, !PT ;  /* 0x000000ffff197210 */ /* 0x000fce0000ffe4ff */
[----:B------:R-:W3:Y:S01]  /*0b30*/  LDC.64 R12, c[0x0][0x3a8] ;  /* 0x0000ea00ff0c7b82 */ /* 0x000ee20000000a00 */
[----:B0-----:R-:W-:-:S04]  /*0b40*/  IMAD.WIDE.U32 R16, R23, 0x4, R16 ;  /* 0x0000000417107825 */ /* 0x001fc800078e0010 */
[----:B-1----:R-:W-:Y:S02]  /*0b50*/  IMAD R23, R24, UR4, R19 ;  /* 0x0000000418177c24 */ /* 0x002fe4000f8e0213 */
[----:B------:R-:W4:Y:S02]  /*0b60*/  LDG.E R16, desc[UR6][R16.64] ;  /* 0x0000000610107981 */ /* 0x000f24000c1e1900 */
[C---:B--2---:R-:W-:Y:S01]  /*0b70*/  IMAD.WIDE.U32 R26, R23.reuse, 0x4, R14 ;  /* 0x00000004171a7825 */ /* 0x044fe200078e000e */
[----:B------:R-:W-:-:S05]  /*0b80*/  IADD3 R23, PT, PT, R23, 0x1, RZ ;  /* 0x0000000117177810 */ /* 0x000fca0007ffe0ff */
[----:B------:R-:W4:Y:S01]  /*0b90*/  LDG.E R27, desc[UR6][R26.64] ;  /* 0x000000061a1b7981 */ /* 0x000f22000c1e1900 */
[----:B---3--:R-:W-:Y:S01]  /*0ba0*/  LEA R12, P1, R18, R12, 0x2 ;  /* 0x0000000c120c7211 */ /* 0x008fe200078210ff */
[----:B------:R-:W-:-:S03]  /*0bb0*/  IMAD.WIDE.U32 R14, R23, 0x4, R14 ;  /* 0x00000004170e7825 */ /* 0x000fc600078e000e */
[----:B------:R-:W-:-:S03]  /*0bc0*/  LEA.HI.X R13, R18, R13, R25, 0x2, P1 ;  /* 0x0000000d120d7211 */ /* 0x000fc600008f1419 */
[----:B------:R-:W2:Y:S04]  /*0bd0*/  LDG.E R14, desc[UR6][R14.64] ;  /* 0x000000060e0e7981 */ /* 0x000ea8000c1e1900 */
[----:B------:R0:W2:Y:S01]  /*0be0*/  LDG.E R23, desc[UR6][R12.64+0x4] ;  /* 0x000004060c177981 */ /* 0x0000a2000c1e1900 */
[----:B------:R-:W-:Y:S01]  /*0bf0*/  IADD3 R19, PT, PT, R19, 0x2, RZ ;  /* 0x0000000213137810 */ /* 0x000fe20007ffe0ff */
[----:B----4-:R-:W-:-:S04]  /*0c00*/  FMUL R18, R16, R27 ;  /* 0x0000001b10127220 */ /* 0x010fc80000400000 */
[----:B0-----:R-:W0:Y:S01]  /*0c10*/  F2F.F64.F32 R12, R18 ;  /* 0x00000012000c7310 */ /* 0x001e220000201800 */
[----:B--2---:R-:W-:-:S07]  /*0c20*/  FMUL R23, R23, R14 ;  /* 0x0000000e17177220 */ /* 0x004fce0000400000 */
[----:B------:R-:W1:Y:S01]  /*0c30*/  F2F.F64.F32 R28, R23 ;  /* 0x00000017001c7310 */ /* 0x000e620000201800 */
[----:B0-----:R-:W-:-:S08]  /*0c40*/  DADD R20, R20, R12 ;  /* 0x0000000014147229 */ /* 0x001fd0000000000c */
[----:B-1----:R-:W-:-:S11]  /*0c50*/  DADD R20, R20, R28 ;  /* 0x0000000014147229 */ /* 0x002fd6000000001c */
.L_x_7:
[----:B------:R-:W-:Y:S05]  /*0c60*/  @!P0 BRA `(.L_x_5) ;  /* 0x0000000000308947 */ /* 0x000fea0003800000 */
[----:B------:R-:W0:Y:S01]  /*0c70*/  LDC.64 R14, c[0x0][0x3a8] ;  /* 0x0000ea00ff0e7b82 */ /* 0x000e220000000a00 */
[----:B------:R-:W1:Y:S01]  /*0c80*/  LDCU UR4, c[0x0][0x384] ;  /* 0x00007080ff0477ac */ /* 0x000e620008000800 */
[----:B------:R-:W-:-:S06]  /*0c90*/  IADD3 R17, PT, PT, R8, R19, RZ ;  /* 0x0000001308117210 */ /* 0x000fcc0007ffe0ff */
[----:B------:R-:W2:Y:S01]  /*0ca0*/  LDC.64 R12, c[0x0][0x3b8] ;  /* 0x0000ee00ff0c7b82 */ /* 0x000ea20000000a00 */
[----:B-1----:R-:W-:Y:S02]  /*0cb0*/  IMAD R19, R24, UR4, R19 ;  /* 0x0000000418137c24 */ /* 0x002fe4000f8e0213 */
[----:B0-----:R-:W-:-:S06]  /*0cc0*/  IMAD.WIDE.U32 R14, R17, 0x4, R14 ;  /* 0x00000004110e7825 */ /* 0x001fcc00078e000e */
[----:B------:R-:W3:Y:S01]  /*0cd0*/  LDG.E R14, desc[UR6][R14.64] ;  /* 0x000000060e0e7981 */ /* 0x000ee2000c1e1900 */
[----:B--2---:R-:W-:-:S06]  /*0ce0*/  IMAD.WIDE.U32 R12, R19, 0x4, R12 ;  /* 0x00000004130c7825 */ /* 0x004fcc00078e000c */
[----:B------:R-:W3:Y:S02]  /*0cf0*/  LDG.E R13, desc[UR6][R12.64] ;  /* 0x000000060c0d7981 */ /* 0x000ee4000c1e1900 */
[----:B---3--:R-:W-:-:S06]  /*0d00*/  FMUL R16, R14, R13 ;  /* 0x0000000d0e107220 */ /* 0x008fcc0000400000 */
[----:B------:R-:W0:Y:S02]  /*0d10*/  F2F.F64.F32 R16, R16 ;  /* 0x0000001000107310 */ /* 0x000e240000201800 */
[----:B0-----:R-:W-:-:S11]  /*0d20*/  DADD R20, R20, R16 ;  /* 0x0000000014147229 */ /* 0x001fd60000000010 */
.L_x_5:
[----:B------:R-:W1:Y:S01]  /*0d30*/  LDC.64 R18, c[0x0][0x398] ;  /* 0x0000e600ff127b82 */ /* 0x000e620000000a00 */
[----:B0-----:R-:W-:-:S05]  /*0d40*/  IMAD.WIDE.U32 R12, R9, 0x4, R10 ;  /* 0x00000004090c7825 */ /* 0x001fca00078e000a */
[----:B------:R0:W5:Y:S02]  /*0d50*/  LDG.E R23, desc[UR6][R12.64] ;  /* 0x000000060c177981 */ /* 0x000164000c1e1900 */
[----:B------:R-:W2:Y:S01]  /*0d60*/  LDC.64 R14, c[0x0][0x3a0] ;  /* 0x0000e800ff0e7b82 */ /* 0x000ea20000000a00 */
[----:B-1----:R-:W-:-:S06]  /*0d70*/  IMAD.WIDE.U32 R18, R5, 0x4, R18 ;  /* 0x0000000405127825 */ /* 0x002fcc00078e0012 */
[----:B------:R-:W3:Y:S01]  /*0d80*/  LDG.E R18, desc[UR6][R18.64] ;  /* 0x0000000612127981 */ /* 0x000ee2000c1e1900 */
[----:B------:R-:W-:Y:S01]  /*0d90*/  UMOV UR4, 0xfefa39ef ;  /* 0xfefa39ef00047882 */ /* 0x000fe20000000000 */
[----:B------:R-:W-:Y:S01]  /*0da0*/  UMOV UR5, 0x3fe62e42 ;  /* 0x3fe62e4200057882 */ /* 0x000fe20000000000 */
[----:B------:R-:W-:Y:S01]  /*0db0*/  BSSY.RECONVERGENT B0, `(.L_x_8) ;  /* 0x000003f000007945 */ /* 0x000fe20003800200 */
[----:B---3--:R-:W-:-:S04]  /*0dc0*/  FMUL R17, R18, R18 ;  /* 0x0000001212117220 */ /* 0x008fc80000400000 */
[----:B--2---:R-:W-:Y:S01]  /*0dd0*/  FFMA R14, R17, -0.5, R14 ;  /* 0xbf000000110e7823 */ /* 0x004fe2000000000e */
[----:B------:R-:W-:-:S03]  /*0de0*/  FMUL R25, R18, R3 ;  /* 0x0000000312197220 */ /* 0x000fc60000400000 */
[----:B------:R-:W-:Y:S01]  /*0df0*/  FMUL R24, R14, R15 ;  /* 0x0000000f0e187220 */ /* 0x000fe20000400000 */
[----:B------:R-:W-:Y:S08]  /*0e00*/  F2F.F64.F32 R16, R25 ;  /* 0x0000001900107310 */ /* 0x000ff00000201800 */
[----:B------:R-:W1:Y:S02]  /*0e10*/  F2F.F64.F32 R14, R24 ;  /* 0x00000018000e7310 */ /* 0x000e640000201800 */
[----:B-1----:R-:W-:Y:S01]  /*0e20*/  DFMA R20, R16, R20, R14 ;  /* 0x000000141014722b */ /* 0x002fe2000000000e */
[----:B------:R-:W-:-:S02]  /*0e30*/  MOV R14, 0x652b82fe ;  /* 0x652b82fe000e7802 */ /* 0x000fc40000000f00 */
[----:B------:R-:W-:-:S06]  /*0e40*/  MOV R15, 0x3ff71547 ;  /* 0x3ff71547000f7802 */ /* 0x000fcc0000000f00 */
[----:B------:R-:W-:-:S08]  /*0e50*/  DFMA R14, R20, R14, 6.75539944105574400000e+15 ;  /* 0x43380000140e742b */ /* 0x000fd0000000000e */
[----:B------:R-:W-:-:S08]  /*0e60*/  DADD R16, R14, -6.75539944105574400000e+15 ;  /* 0xc33800000e107429 */ /* 0x000fd00000000000 */
[----:B------:R-:W-:Y:S01]  /*0e70*/  DFMA R18, R16, -UR4, R20 ;  /* 0x8000000410127c2b */ /* 0x000fe20008000014 */
[----:B------:R-:W-:Y:S01]  /*0e80*/  UMOV UR4, 0x3b39803f ;  /* 0x3b39803f00047882 */ /* 0x000fe20000000000 */
[----:B------:R-:W-:-:S06]  /*0e90*/  UMOV UR5, 0x3c7abc9e ;  /* 0x3c7abc9e00057882 */ /* 0x000fcc0000000000 */
[----:B------:R-:W-:Y:S01]  /*0ea0*/  DFMA R18, R16, -UR4, R18 ;  /* 0x8000000410127c2b */ /* 0x000fe20008000012 */
[----:B------:R-:W-:Y:S02]  /*0eb0*/  MOV R16, 0xfca213ea ;  /* 0xfca213ea00107802 */ /* 0x000fe40000000f00 */
[----:B------:R-:W-:Y:S01]  /*0ec0*/  MOV R17, 0x3e928af3 ;  /* 0x3e928af300117802 */ /* 0x000fe20000000f00 */
[----:B------:R-:W-:Y:S01]  /*0ed0*/  UMOV UR4, 0x69ce2bdf ;  /* 0x69ce2bdf00047882 */ /* 0x000fe20000000000 */
[----:B------:R-:W-:-:S04]  /*0ee0*/  UMOV UR5, 0x3e5ade15 ;  /* 0x3e5ade1500057882 */ /* 0x000fc80000000000 */
[----:B------:R-:W-:Y:S01]  /*0ef0*/  DFMA R16, R18, UR4, R16 ;  /* 0x0000000412107c2b */ /* 0x000fe20008000010 */
[----:B------:R-:W-:Y:S01]  /*0f00*/  UMOV UR4, 0x62401315 ;  /* 0x6240131500047882 */ /* 0x000fe20000000000 */
[----:B------:R-:W-:-:S06]  /*0f10*/  UMOV UR5, 0x3ec71dee ;  /* 0x3ec71dee00057882 */ /* 0x000fcc0000000000 */
[----:B------:R-:W-:Y:S01]  /*0f20*/  DFMA R16, R18, R16, UR4 ;  /* 0x0000000412107e2b */ /* 0x000fe20008000010 */
        /* <DEDUP_REMOVED lines=21> */
[----:B------:R-:W-:-:S07]  /*1080*/  FSETP.GEU.AND P0, PT, |R21|, 4.1917929649353027344, PT ;  /* 0x4086232b1500780b */ /* 0x000fce0003f0e200 */
[----:B------:R-:W-:-:S08]  /*1090*/  DFMA R16, R18, R16, 1 ;  /* 0x3ff000001210742b */ /* 0x000fd00000000010 */
[----:B------:R-:W-:-:S10]  /*10a0*/  DFMA R16, R18, R16, 1 ;  /* 0x3ff000001210742b */ /* 0x000fd40000000010 */
[----:B------:R-:W-:Y:S02]  /*10b0*/  LEA R19, R14, R17, 0x14 ;  /* 0x000000110e137211 */ /* 0x000fe400078ea0ff */
[----:B------:R-:W-:Y:S01]  /*10c0*/  MOV R18, R16 ;  /* 0x0000001000127202 */ /* 0x000fe20000000f00 */
[----:B0-----:R-:W-:Y:S06]  /*10d0*/  @!P0 BRA `(.L_x_9) ;  /* 0x0000000000308947 */ /* 0x001fec0003800000 */
[----:B------:R-:W-:Y:S01]  /*10e0*/  FSETP.GEU.AND P1, PT, |R21|, 4.2275390625, PT ;  /* 0x408748001500780b */ /* 0x000fe20003f2e200 */
[C---:B------:R-:W-:Y:S02]  /*10f0*/  DADD R18, R20.reuse, +INF ;  /* 0x7ff0000014127429 */ /* 0x040fe40000000000 */
[----:B------:R-:W-:-:S08]  /*1100*/  DSETP.GEU.AND P0, PT, R20, RZ, PT ;  /* 0x000000ff1400722a */ /* 0x000fd00003f0e000 */
[----:B------:R-:W-:Y:S02]  /*1110*/  FSEL R18, R18, RZ, P0 ;  /* 0x000000ff12127208 */ /* 0x000fe40000000000 */
[----:B------:R-:W-:Y:S02]  /*1120*/  @!P1 LEA.HI R15, R14, R14, RZ, 0x1 ;  /* 0x0000000e0e0f9211 */ /* 0x000fe400078f08ff */
[----:B------:R-:W-:Y:S02]  /*1130*/  FSEL R19, R19, RZ, P0 ;  /* 0x000000ff13137208 */ /* 0x000fe40000000000 */
[----:B------:R-:W-:-:S04]  /*1140*/  @!P1 SHF.R.S32.HI R15, RZ, 0x1, R15 ;  /* 0x00000001ff0f9819 */ /* 0x000fc8000001140f */
[----:B------:R-:W-:Y:S02]  /*1150*/  @!P1 IADD3 R14, PT, PT, R14, -R15, RZ ;  /* 0x8000000f0e0e9210 */ /* 0x000fe40007ffe0ff */
[----:B------:R-:W-:Y:S02]  /*1160*/  @!P1 LEA R17, R15, R17, 0x14 ;  /* 0x000000110f119211 */ /* 0x000fe400078ea0ff */
[----:B------:R-:W-:Y:S02]  /*1170*/  @!P1 LEA R15, R14, 0x3ff00000, 0x14 ;  /* 0x3ff000000e0f9811 */ /* 0x000fe400078ea0ff */
[----:B------:R-:W-:-:S06]  /*1180*/  @!P1 MOV R14, RZ ;  /* 0x000000ff000e9202 */ /* 0x000fcc0000000f00 */
[----:B------:R-:W-:-:S11]  /*1190*/  @!P1 DMUL R18, R16, R14 ;  /* 0x0000000e10129228 */ /* 0x000fd60000000000 */
.L_x_9:
[----:B------:R-:W-:Y:S05]  /*11a0*/  BSYNC.RECONVERGENT B0 ;  /* 0x0000000000007941 */ /* 0x000fea0003800200 */
.L_x_8:
[----:B-----5:R-:W0:Y:S01]  /*11b0*/  F2F.F64.F32 R14, R23 ;  /* 0x00000017000e7310 */ /* 0x020e220000201800 */
[----:B------:R-:W-:-:S04]  /*11c0*/  IADD3 R9, PT, PT, R9, 0x1, RZ ;  /* 0x0000000109097810 */ /* 0x000fc80007ffe0ff */
[----:B------:R-:W-:Y:S01]  /*11d0*/  ISETP.NE.AND P0, PT, R9, UR8, PT ;  /* 0x0000000809007c0c */ /* 0x000fe2000bf05270 */
[----:B0-----:R-:W-:-:S10]  /*11e0*/  DMUL R14, R14, R18 ;  /* 0x000000120e0e7228 */ /* 0x001fd40000000000 */
[----:B------:R-:W0:Y:S02]  /*11f0*/  F2F.F32.F64 R15, R14 ;  /* 0x0000000e000f7310 */ /* 0x000e240000301000 */
[----:B0-----:R1:W-:Y:S01]  /*1200*/  STG.E desc[UR6][R12.64+0x4], R15 ;  /* 0x0000040f0c007986 */ /* 0x0013e2000c101906 */
[----:B------:R-:W-:Y:S05]  /*1210*/  @P0 BRA `(.L_x_10) ;  /* 0xfffffff0002c0947 */ /* 0x000fea000383ffff */
[----:B------:R-:W0:Y:S02]  /*1220*/  LDCU UR4, c[0x0][0x384] ;  /* 0x00007080ff0477ac */ /* 0x000e240008000800 */
[----:B0-----:R-:W-:-:S13]  /*1230*/  ISETP.NE.AND P0, PT, R7, UR4, PT ;  /* 0x0000000407007c0c */ /* 0x001fda000bf05270 */
[----:B------:R-:W-:Y:S05]  /*1240*/  @!P0 EXIT ;  /* 0x000000000000894d */ /* 0x000fea0003800000 */
[----:B------:R-:W-:Y:S02]  /*1250*/  IADD3 R4, PT, PT, R4, 0x1, RZ ;  /* 0x0000000104047810 */ /* 0x000fe40007ffe0ff */
[----:B------:R-:W-:Y:S01]  /*1260*/  MOV R5, R7 ;  /* 0x0000000700057202 */ /* 0x000fe20000000f00 */
[----:B------:R-:W-:Y:S06]  /*1270*/  BRA `(.L_x_11) ;  /* 0xffffffec00d87947 */ /* 0x000fec000383ffff */
.L_x_0:
[C---:B------:R-:W-:Y:S01]  /*1280*/  ISETP.GE.U32.AND P0, PT, R3.reuse, 0x10, PT ;  /* 0x000000100300780c */ /* 0x040fe20003f06070 */
[----:B------:R-:W-:Y:S01]  /*1290*/  HFMA2 R6, -RZ, RZ, 0, 0 ;  /* 0x00000000ff067431 */ /* 0x000fe200000001ff */
[----:B------:R-:W-:-:S04]  /*12a0*/  LOP3.LUT R16, R3, 0xf, RZ, 0xc0, !PT ;  /* 0x0000000f03107812 */ /* 0x000fc800078ec0ff */
[----:B------:R-:W-:-:S07]  /*12b0*/  ISETP.NE.AND P1, PT, R16, RZ, PT ;  /* 0x000000ff1000720c */ /* 0x000fce0003f25270 */
[----:B------:R-:W-:Y:S06]  /*12c0*/  @!P0 BRA `(.L_x_12) ;  /* 0x0000000000e88947 */ /* 0x000fec0003800000 */
[----:B------:R-:W-:Y:S02]  /*12d0*/  LOP3.LUT R6, R3, 0x7ffffff0, RZ, 0xc0, !PT ;  /* 0x7ffffff003067812 */ /* 0x000fe400078ec0ff */
[----:B------:R-:W-:-:S07]  /*12e0*/  MOV R7, RZ ;  /* 0x000000ff00077202 */ /* 0x000fce0000000f00 */
.L_x_13:
[----:B0-----:R-:W0:Y:S08]  /*12f0*/  LDC.64 R4, c[0x0][0x390] ;  /* 0x0000e400ff047b82 */ /* 0x001e300000000a00 */
[----:B------:R-:W1:Y:S01]  /*1300*/  LDC.64 R8, c[0x0][0x3b0] ;  /* 0x0000ec00ff087b82 */ /* 0x000e620000000a00 */
[----:B0-----:R-:W-:-:S05]  /*1310*/  IMAD.WIDE.U32 R4, R7, 0x4, R4 ;  /* 0x0000000407047825 */ /* 0x001fca00078e0004 */
[----:B------:R-:W2:Y:S01]  /*1320*/  LDG.E R17, desc[UR6][R4.64] ;  /* 0x0000000604117981 */ /* 0x000ea2000c1e1900 */
[----:B------:R-:W-:-:S04]  /*1330*/  IMAD R11, R0, R3, R7 ;  /* 0x00000003000b7224 */ /* 0x000fc800078e0207 */
[----:B------:R-:W-:-:S04]  /*1340*/  IMAD R11, R2, R11, RZ ;  /* 0x0000000b020b7224 */ /* 0x000fc800078e02ff */
[----:B-1----:R-:W-:-:S05]  /*1350*/  IMAD.WIDE R8, R11, 0x4, R8 ;  /* 0x000000040b087825 */ /* 0x002fca00078e0208 */
[----:B--2---:R0:W-:Y:S04]  /*1360*/  STG.E desc[UR6][R8.64], R17 ;  /* 0x0000001108007986 */ /* 0x0041e8000c101906 */
[----:B------:R-:W2:Y:S01]  /*1370*/  LDG.E R19, desc[UR6][R4.64+0x4] ;  /* 0x0000040604137981 */ /* 0x000ea2000c1e1900 */
[----:B------:R-:W-:-:S05]  /*1380*/  IMAD.WIDE R10, R2, 0x4, R8 ;  /* 0x00000004020a7825 */ /* 0x000fca00078e0208 */
[----:B--2---:R1:W-:Y:S04]  /*1390*/  STG.E desc[UR6][R10.64], R19 ;  /* 0x000000130a007986 */ /* 0x0043e8000c101906 */
[----:B------:R-:W2:Y:S01]  /*13a0*/  LDG.E R21, desc[UR6][R4.64+0x8] ;  /* 0x0000080604157981 */ /* 0x000ea2000c1e1900 */
[----:B------:R-:W-:-:S05]  /*13b0*/  IMAD.WIDE R12, R2, 0x4, R10 ;  /* 0x00000004020c7825 */ /* 0x000fca00078e020a */
[----:B--2---:R2:W-:Y:S04]  /*13c0*/  STG.E desc[UR6][R12.64], R21 ;  /* 0x000000150c007986 */ /* 0x0045e8000c101906 */
[----:B------:R-:W3:Y:S01]  /*13d0*/  LDG.E R23, desc[UR6][R4.64+0xc] ;  /* 0x00000c0604177981 */ /* 0x000ee2000c1e1900 */
[----:B------:R-:W-:-:S05]  /*13e0*/  IMAD.WIDE R14, R2, 0x4, R12 ;  /* 0x00000004020e7825 */ /* 0x000fca00078e020c */
[----:B---3--:R3:W-:Y:S04]  /*13f0*/  STG.E desc[UR6][R14.64], R23 ;  /* 0x000000170e007986 */ /* 0x0087e8000c101906 */
[----:B------:R-:W4:Y:S01]  /*1400*/  LDG.E R25, desc[UR6][R4.64+0x10] ;  /* 0x0000100604197981 */ /* 0x000f22000c1e1900 */
[----:B0-----:R-:W-:-:S05]  /*1410*/  IMAD.WIDE R8, R2, 0x4, R14 ;  /* 0x0000000402087825 */ /* 0x001fca00078e020e */
[----:B----4-:R0:W-:Y:S04]  /*1420*/  STG.E desc[UR6][R8.64], R25 ;  /* 0x0000001908007986 */ /* 0x0101e8000c101906 */
[----:B------:R-:W4:Y:S01]  /*1430*/  LDG.E R17, desc[UR6][R4.64+0x14] ;  /* 0x0000140604117981 */ /* 0x000f22000c1e1900 */
[----:B-1----:R-:W-:-:S05]  /*1440*/  IMAD.WIDE R10, R2, 0x4, R8 ;  /* 0x00000004020a7825 */ /* 0x002fca00078e0208 */
[----:B----4-:R1:W-:Y:S04]  /*1450*/  STG.E desc[UR6][R10.64], R17 ;  /* 0x000000110a007986 */ /* 0x0103e8000c101906 */
[----:B------:R-:W4:Y:S01]  /*1460*/  LDG.E R19, desc[UR6][R4.64+0x18] ;  /* 0x0000180604137981 */ /* 0x000f22000c1e1900 */
[----:B--2---:R-:W-:-:S05]  /*1470*/  IMAD.WIDE R12, R2, 0x4, R10 ;  /* 0x00000004020c7825 */ /* 0x004fca00078e020a */
[----:B----4-:R2:W-:Y:S04]  /*1480*/  STG.E desc[UR6][R12.64], R19 ;  /* 0x000000130c007986 */ /* 0x0105e8000c101906 */
[----:B------:R-:W4:Y:S01]  /*1490*/  LDG.E R21, desc[UR6][R4.64+0x1c] ;  /* 0x00001c0604157981 */ /* 0x000f22000c1e1900 */
[----:B---3--:R-:W-:-:S05]  /*14a0*/  IMAD.WIDE R14, R2, 0x4, R12 ;  /* 0x00000004020e7825 */ /* 0x008fca00078e020c */
[----:B----4-:R3:W-:Y:S04]  /*14b0*/  STG.E desc[UR6][R14.64], R21 ;  /* 0x000000150e007986 */ /* 0x0107e8000c101906 */
        /* <DEDUP_REMOVED lines=21> */
[----:B------:R-:W2:Y:S01]  /*1610*/  LDG.E R17, desc[UR6][R4.64+0x3c] ;  /* 0x00003c0604117981 */ /* 0x000ea2000c1e1900 */
[----:B---3--:R-:W-:Y:S01]  /*1620*/  IMAD.WIDE R14, R2, 0x4, R12 ;  /* 0x00000004020e7825 */ /* 0x008fe200078e020c */
[----:B------:R-:W-:-:S04]  /*1630*/  IADD3 R7, PT, PT, R7, 0x10, RZ ;  /* 0x0000001007077810 */ /* 0x000fc80007ffe0ff */
[----:B------:R-:W-:Y:S01]  /*1640*/  ISETP.NE.AND P0, PT, R7, R6, PT ;  /* 0x000000060700720c */ /* 0x000fe20003f05270 */
[----:B--2---:R0:W-:-:S12]  /*1650*/  STG.E desc[UR6][R14.64], R17 ;  /* 0x000000110e007986 */ /* 0x0041d8000c101906 */
[----:B------:R-:W-:Y:S05]  /*1660*/  @P0 BRA `(.L_x_13) ;  /* 0xfffffffc00200947 */ /* 0x000fea000383ffff */
.L_x_12:
[----:B------:R-:W-:Y:S05]  /*1670*/  @!P1 EXIT ;  /* 0x000000000000994d */ /* 0x000fea0003800000 */
[----:B------:R-:W-:Y:S02]  /*1680*/  ISETP.GE.U32.AND P0, PT, R16, 0x8, PT ;  /* 0x000000081000780c */ /* 0x000fe40003f06070 */
[----:B0-----:R-:W-:-:S04]  /*1690*/  LOP3.LUT R17, R3, 0x7, RZ, 0xc0, !PT ;  /* 0x0000000703117812 */ /* 0x001fc800078ec0ff */
[----:B------:R-:W-:-:S07]  /*16a0*/  ISETP.NE.AND P1, PT, R17, RZ, PT ;  /* 0x000000ff1100720c */ /* 0x000fce0003f25270 */
[----:B------:R-:W-:Y:S06]  /*16b0*/  @!P0 BRA `(.L_x_14) ;  /* 0x0000000000788947 */ /* 0x000fec0003800000 */
[----:B------:R-:W0:Y:S08]  /*16c0*/  LDC.64 R4, c[0x0][0x390] ;  /* 0x0000e400ff047b82 */ /* 0x000e300000000a00 */
        /* <DEDUP_REMOVED lines=28> */
[----:B--2---:R0:W-:Y:S03]  /*1890*/  STG.E desc[UR6][R14.64], R21 ;  /* 0x000000150e007986 */ /* 0x0041e6000c101906 */
.L_x_14:
[----:B------:R-:W-:Y:S05]  /*18a0*/  @!P1 EXIT ;  /* 0x000000000000994d */ /* 0x000fea0003800000 */
[----:B------:R-:W-:Y:S02]  /*18b0*/  ISETP.GE.U32.AND P0, PT, R17, 0x4, PT ;  /* 0x000000041100780c */ /* 0x000fe40003f06070 */
[----:B------:R-:W-:-:S04]  /*18c0*/  LOP3.LUT R16, R3, 0x3, RZ, 0xc0, !PT ;  /* 0x0000000303107812 */ /* 0x000fc800078ec0ff */
[----:B------:R-:W-:-:S07]  /*18d0*/  ISETP.NE.AND P1, PT, R16, RZ, PT ;  /* 0x000000ff1000720c */ /* 0x000fce0003f25270 */
[----:B------:R-:W-:Y:S06]  /*18e0*/  @!P0 BRA `(.L_x_15) ;  /* 0x0000000000488947 */ /* 0x000fec0003800000 */
[----:B------:R-:W1:Y:S08]  /*18f0*/  LDC.64 R4, c[0x0][0x390] ;  /* 0x0000e400ff047b82 */ /* 0x000e700000000a00 */
[----:B0-----:R-:W0:Y:S01]  /*1900*/  LDC.64 R8, c[0x0][0x3b0] ;  /* 0x0000ec00ff087b82 */ /* 0x001e220000000a00 */
[----:B-1----:R-:W-:-:S05]  /*1910*/  IMAD.WIDE.U32 R4, R6, 0x4, R4 ;  /* 0x0000000406047825 */ /* 0x002fca00078e0004 */
[----:B------:R-:W2:Y:S01]  /*1920*/  LDG.E R7, desc[UR6][R4.64] ;  /* 0x0000000604077981 */ /* 0x000ea2000c1e1900 */
[----:B------:R-:W-:-:S04]  /*1930*/  IMAD R11, R0, R3, R6 ;  /* 0x00000003000b7224 */ /* 0x000fc800078e0206 */
[----:B------:R-:W-:-:S04]  /*1940*/  IMAD R11, R2, R11, RZ ;  /* 0x0000000b020b7224 */ /* 0x000fc800078e02ff */
[----:B0-----:R-:W-:-:S05]  /*1950*/  IMAD.WIDE R8, R11, 0x4, R8 ;  /* 0x000000040b087825 */ /* 0x001fca00078e0208 */
[----:B--2---:R1:W-:Y:S04]  /*1960*/  STG.E desc[UR6][R8.64], R7 ;  /* 0x0000000708007986 */ /* 0x0043e8000c101906 */
[----:B------:R-:W2:Y:S01]  /*1970*/  LDG.E R17, desc[UR6][R4.64+0x4] ;  /* 0x0000040604117981 */ /* 0x000ea2000c1e1900 */
[----:B------:R-:W-:-:S05]  /*1980*/  IMAD.WIDE R10, R2, 0x4, R8 ;  /* 0x00000004020a7825 */ /* 0x000fca00078e0208 */
[----:B--2---:R1:W-:Y:S04]  /*1990*/  STG.E desc[UR6][R10.64], R17 ;  /* 0x000000110a007986 */ /* 0x0043e8000c101906 */
[----:B------:R-:W2:Y:S01]  /*19a0*/  LDG.E R19, desc[UR6][R4.64+0x8] ;  /* 0x0000080604137981 */ /* 0x000ea2000c1e1900 */
[----:B------:R-:W-:-:S05]  /*19b0*/  IMAD.WIDE R12, R2, 0x4, R10 ;  /* 0x00000004020c7825 */ /* 0x000fca00078e020a */
[----:B--2---:R1:W-:Y:S04]  /*19c0*/  STG.E desc[UR6][R12.64], R19 ;  /* 0x000000130c007986 */ /* 0x0043e8000c101906 */
[----:B------:R-:W2:Y:S01]  /*19d0*/  LDG.E R21, desc[UR6][R4.64+0xc] ;  /* 0x00000c0604157981 */ /* 0x000ea2000c1e1900 */
[----:B------:R-:W-:Y:S01]  /*19e0*/  IMAD.WIDE R14, R2, 0x4, R12 ;  /* 0x00000004020e7825 */ /* 0x000fe200078e020c */
[----:B------:R-:W-:-:S04]  /*19f0*/  IADD3 R6, PT, PT, R6, 0x4, RZ ;  /* 0x0000000406067810 */ /* 0x000fc80007ffe0ff */
[----:B--2---:R1:W-:Y:S03]  /*1a00*/  STG.E desc[UR6][R14.64], R21 ;  /* 0x000000150e007986 */ /* 0x0043e6000c101906 */
.L_x_15:
[----:B------:R-:W-:Y:S05]  /*1a10*/  @!P1 EXIT ;  /* 0x000000000000994d */ /* 0x000fea0003800000 */
[----:B01----:R-:W0:Y:S01]  /*1a20*/  LDC.64 R10, c[0x0][0x390] ;  /* 0x0000e400ff0a7b82 */ /* 0x003e220000000a00 */
[----:B------:R-:W-:-:S07]  /*1a30*/  UMOV UR4, URZ ;  /* 0x000000ff00047c82 */ /* 0x000fce0008000000 */
[----:B------:R-:W1:Y:S02]  /*1a40*/  LDC.64 R12, c[0x0][0x3b0] ;  /* 0x0000ec00ff0c7b82 */ /* 0x000e640000000a00 */
.L_x_16:
[----:B0-2---:R-:W-:-:S06]  /*1a50*/  IMAD.WIDE.U32 R4, R6, 0x4, R10 ;  /* 0x0000000406047825 */ /* 0x005fcc00078e000a */
[----:B------:R-:W2:Y:S01]  /*1a60*/  LDG.E R5, desc[UR6][R4.64] ;  /* 0x0000000604057981 */ /* 0x000ea2000c1e1900 */
[----:B------:R-:W-:Y:S01]  /*1a70*/  IMAD R7, R0, R3, R6 ;  /* 0x0000000300077224 */ /* 0x000fe200078e0206 */
[----:B------:R-:W-:Y:S01]  /*1a80*/  UIADD3 UR4, UPT, UPT, UR4, 0x1, URZ ;  /* 0x0000000104047890 */ /* 0x000fe2000fffe0ff */
[----:B------:R-:W-:Y:S02]  /*1a90*/  IADD3 R6, PT, PT, R6, 0x1, RZ ;  /* 0x0000000106067810 */ /* 0x000fe40007ffe0ff */
[----:B------:R-:W-:-:S03]  /*1aa0*/  IMAD R7, R2, R7, RZ ;  /* 0x0000000702077224 */ /* 0x000fc600078e02ff */
[----:B------:R-:W-:Y:S01]  /*1ab0*/  ISETP.NE.AND P0, PT, R16, UR4, PT ;  /* 0x0000000410007c0c */ /* 0x000fe2000bf05270 */
[----:B-1----:R-:W-:-:S05]  /*1ac0*/  IMAD.WIDE R8, R7, 0x4, R12 ;  /* 0x0000000407087825 */ /* 0x002fca00078e020c */
[----:B--2---:R2:W-:Y:S07]  /*1ad0*/  STG.E desc[UR6][R8.64], R5 ;  /* 0x0000000508007986 */ /* 0x0045ee000c101906 */
[----:B------:R-:W-:Y:S05]  /*1ae0*/  @P0 BRA `(.L_x_16) ;  /* 0xfffffffc00d80947 */ /* 0x000fea000383ffff */
[----:B------:R-:W-:Y:S05]  /*1af0*/  EXIT ;  /* 0x000000000000794d */ /* 0x000fea0003800000 */
        .weak           $__internal_0_$__cuda_sm20_sqrt_rn_f32_slowpath
        .type           $__internal_0_$__cuda_sm20_sqrt_rn_f32_slowpath,@function
        .size           $__internal_0_$__cuda_sm20_sqrt_rn_f32_slowpath,(.L_x_19 - $__internal_0_$__cuda_sm20_sqrt_rn_f32_slowpath)
$__internal_0_$__cuda_sm20_sqrt_rn_f32_slowpath:
[----:B------:R-:W0:Y:S02]  /*1b00*/  LDC R3, c[0x0][0x3a4] ;  /* 0x0000e900ff037b82 */ /* 0x000e240000000800 */
[----:B0-----:R-:W-:-:S13]  /*1b10*/  LOP3.LUT P0, RZ, R3, 0x7fffffff, RZ, 0xc0, !PT ;  /* 0x7fffffff03ff7812 */ /* 0x001fda000780c0ff */
[----:B------:R-:W0:Y:S01]  /*1b20*/  @!P0 LDC R4, c[0x0][0x3a4] ;  /* 0x0000e900ff048b82 */ /* 0x000e220000000800 */
[----:B------:R-:W-:Y:S05]  /*1b30*/  @!P0 BRA `(.L_x_17) ;  /* 0x0000000000448947 */ /* 0x000fea0003800000 */
[----:B------:R-:W-:-:S13]  /*1b40*/  FSETP.GEU.FTZ.AND P0, PT, R3, RZ, PT ;  /* 0x000000ff0300720b */ /* 0x000fda0003f1e000 */
[----:B0-----:R-:W-:Y:S01]  /*1b50*/  @!P0 MOV R4, 0x7fffffff ;  /* 0x7fffffff00048802 */ /* 0x001fe20000000f00 */
[----:B------:R-:W-:Y:S06]  /*1b60*/  @!P0 BRA `(.L_x_17) ;  /* 0x0000000000388947 */ /* 0x000fec0003800000 */
[----:B------:R-:W-:-:S13]  /*1b70*/  FSETP.GTU.FTZ.AND P0, PT, |R3|, +INF , PT ;  /* 0x7f8000000300780b */ /* 0x000fda0003f1c200 */
[----:B------:R-:W-:Y:S01]  /*1b80*/  @P0 FADD.FTZ R4, R3, 1 ;  /* 0x3f80000003040421 */ /* 0x000fe20000010000 */
[----:B------:R-:W-:Y:S06]  /*1b90*/  @P0 BRA `(.L_x_17) ;  /* 0x00000000002c0947 */ /* 0x000fec0003800000 */
[----:B------:R-:W-:-:S13]  /*1ba0*/  FSETP.NEU.FTZ.AND P0, PT, |R3|, +INF , PT ;  /* 0x7f8000000300780b */ /* 0x000fda0003f1d200 */
[----:B------:R-:W1:Y:S01]  /*1bb0*/  @!P0 LDC R4, c[0x0][0x3a4] ;  /* 0x0000e900ff048b82 */ /* 0x000e620000000800 */
[----:B------:R-:W-:Y:S05]  /*1bc0*/  @!P0 BRA `(.L_x_17) ;  /* 0x0000000000208947 */ /* 0x000fea0003800000 */
[----:B------:R-:W-:-:S04]  /*1bd0*/  FFMA R3, R3, 1.84467440737095516160e+19, RZ ;  /* 0x5f80000003037823 */ /* 0x000fc800000000ff */
[----:B-1----:R-:W0:Y:S02]  /*1be0*/  MUFU.RSQ R4, R3 ;  /* 0x0000000300047308 */ /* 0x002e240000001400 */
[----:B0-----:R-:W-:Y:S01]  /*1bf0*/  FMUL.FTZ R6, R3, R4 ;  /* 0x0000000403067220 */ /* 0x001fe20000410000 */
[----:B------:R-:W-:-:S03]  /*1c00*/  FMUL.FTZ R4, R4, 0.5 ;  /* 0x3f00000004047820 */ /* 0x000fc60000410000 */
[----:B------:R-:W-:-:S04]  /*1c10*/  FADD.FTZ R5, -R6, -RZ ;  /* 0x800000ff06057221 */ /* 0x000fc80000010100 */
[----:B------:R-:W-:-:S04]  /*1c20*/  FFMA R5, R6, R5, R3 ;  /* 0x0000000506057223 */ /* 0x000fc80000000003 */
[----:B------:R-:W-:-:S04]  /*1c30*/  FFMA R4, R5, R4, R6 ;  /* 0x0000000405047223 */ /* 0x000fc80000000006 */
[----:B------:R-:W-:-:S07]  /*1c40*/  FMUL.FTZ R4, R4, 2.3283064365386962891e-10 ;  /* 0x2f80000004047820 */ /* 0x000fce0000410000 */
.L_x_17:
[----:B------:R-:W-:Y:S01]  /*1c50*/  HFMA2 R5, -RZ, RZ, 0, 0 ;  /* 0x00000000ff057431 */ /* 0x000fe200000001ff */
[----:B01----:R-:W-:Y:S02]  /*1c60*/  MOV R3, R4 ;  /* 0x0000000400037202 */ /* 0x003fe40000000f00 */
[----:B------:R-:W-:-:S04]  /*1c70*/  MOV R4, R7 ;  /* 0x0000000700047202 */ /* 0x000fc80000000f00 */
[----:B------:R-:W-:Y:S05]  /*1c80*/  RET.REL.NODEC R4 `(_Z13asset_computeiiiPfS_ffS_S_S_) ;  /* 0xffffffe004dc7950 */ /* 0x000fea0003c3ffff */
.L_x_18:
[----:B------:R-:W-:-:S00]  /*1c90*/  BRA `(.L_x_18) ;  /* 0xfffffffc00fc7947 */ /* 0x000fc0000383ffff */
[----:B------:R-:W-:-:S00]  /*1ca0*/  NOP ;  /* 0x0000000000007918 */ /* 0x000fc00000000000 */
        /* <DEDUP_REMOVED lines=13> */
.L_x_19:


//--------------------- .nv.global.init           --------------------------
	.section	.nv.global.init,"aw",@progbits
	.align	4
.nv.global.init:
	.type		mrg32k3aM1SubSeq,@object
	.size		mrg32k3aM1SubSeq,(mrg32k3aM2SubSeq - mrg32k3aM1SubSeq)
mrg32k3aM1SubSeq:
        /*0000*/ 	.byte	0x0b, 0xcc, 0xee, 0x04, 0x73, 0x29, 0x8b, 0x6f, 0xf6, 0x53, 0x03, 0xf6, 0x23, 0xf6, 0xea, 0xda
        /* <DEDUP_REMOVED lines=125> */
	.type		mrg32k3aM2SubSeq,@object
	.size		mrg32k3aM2SubSeq,(mrg32k3aM1 - mrg32k3aM2SubSeq)
mrg32k3aM2SubSeq:
        /* <DEDUP_REMOVED lines=126> */
	.type		mrg32k3aM1,@object
	.size		mrg32k3aM1,(mrg32k3aM1Seq - mrg32k3aM1)
mrg32k3aM1:
        /* <DEDUP_REMOVED lines=144> */
	.type		mrg32k3aM1Seq,@object
	.size		mrg32k3aM1Seq,(mrg32k3aM2 - mrg32k3aM1Seq)
mrg32k3aM1Seq:
        /* <DEDUP_REMOVED lines=144> */
	.type		mrg32k3aM2,@object
	.size		mrg32k3aM2,(mrg32k3aM2Seq - mrg32k3aM2)
mrg32k3aM2:
        /* <DEDUP_REMOVED lines=144> */
	.type		mrg32k3aM2Seq,@object
	.size		mrg32k3aM2Seq,(precalc_xorwow_matrix - mrg32k3aM2Seq)
mrg32k3aM2Seq:
        /* <DEDUP_REMOVED lines=144> */
	.type		precalc_xorwow_matrix,@object
	.size		precalc_xorwow_matrix,(precalc_xorwow_offset_matrix - precalc_xorwow_matrix)
precalc_xorwow_matrix:
        /* <DEDUP_REMOVED lines=6400> */
	.type		precalc_xorwow_offset_matrix,@object
	.size		precalc_xorwow_offset_matrix,(.L_1 - precalc_xorwow_offset_matrix)
precalc_xorwow_offset_matrix:
        /* <DEDUP_REMOVED lines=6400> */
.L_1:


//--------------------- .nv.shared.reserved.0     --------------------------
	.section	.nv.shared.reserved.0,"aw",@nobits
	.weak		__nv_reservedSMEM_offset_0_alias
	.size		__nv_reservedSMEM_offset_0_alias, 0, 64
	.other		__nv_reservedSMEM_offset_0_alias,@"STO_CUDA_RESERVED_SHARED STV_DEFAULT"
__nv_reservedSMEM_offset_0_alias:
	.zero		0
	.zero		64


//--------------------- .nv.constant0._Z13asset_computeiiiPfS_ffS_S_S_ --------------------------
	.section	.nv.constant0._Z13asset_computeiiiPfS_ffS_S_S_,"a",@progbits
	.sectionflags	@""
	.align	4
.nv.constant0._Z13asset_computeiiiPfS_ffS_S_S_:
	.zero		960


//--------------------- SYMBOLS --------------------------

	.type		.nv.reservedSmem.offset0,@object
	.size		.nv.reservedSmem.offset0,0x4
